// auto-generated by cutlass_sweep.gemm — config: {"arch": "sm_90", "cluster_m": 2, "cluster_n": 1, "dtype": "tf32", "stages": 4, "tile_k": 128, "tile_m": 64, "tile_n": 256}
#include "cutlass/cutlass.h"
#include "cutlass/gemm/collective/collective_builder.hpp"
#include "cutlass/gemm/device/gemm_universal_adapter.h"
#include "cutlass/gemm/kernel/gemm_universal.hpp"
#include "cutlass/epilogue/collective/collective_builder.hpp"

using ElemA = cutlass::tfloat32_t;
using ElemB = cutlass::tfloat32_t;
using ElemCD = cutlass::tfloat32_t;
using Acc  = float;
using TileShape    = cute::Shape<cute::_64, cute::_256, cute::_128>;
using ClusterShape = cute::Shape<cute::_2, cute::_1, cute::_1>;

using CollectiveEpilogue = typename cutlass::epilogue::collective::CollectiveBuilder<
    cutlass::arch::Sm90, cutlass::arch::OpClassTensorOp,
    TileShape, ClusterShape,
    cutlass::epilogue::collective::EpilogueTileAuto,
    Acc, Acc,
    ElemCD, cutlass::layout::RowMajor, 128 / cutlass::sizeof_bits<ElemCD>::value,
    ElemCD, cutlass::layout::RowMajor, 128 / cutlass::sizeof_bits<ElemCD>::value,
    cutlass::epilogue::collective::EpilogueScheduleAuto
  >::CollectiveOp;

using CollectiveMainloop = typename cutlass::gemm::collective::CollectiveBuilder<
    cutlass::arch::Sm90, cutlass::arch::OpClassTensorOp,
    ElemA, cutlass::layout::RowMajor, 128 / cutlass::sizeof_bits<ElemA>::value,
    ElemB, cutlass::layout::ColumnMajor, 128 / cutlass::sizeof_bits<ElemB>::value,
    Acc,
    TileShape, ClusterShape,
    cutlass::gemm::collective::StageCount<4>,
    cutlass::gemm::collective::KernelScheduleAuto
  >::CollectiveOp;

using GemmKernel = cutlass::gemm::kernel::GemmUniversal<
    cute::Shape<int,int,int,int>,
    CollectiveMainloop,
    CollectiveEpilogue
>;
using Gemm = cutlass::gemm::device::GemmUniversalAdapter<GemmKernel>;

// Force the device kernel symbol into the cubin without needing a host main.
auto* _anchor = &cutlass::device_kernel<GemmKernel>;


// ===== COMPILED SASS (sm_90a) =====

	.target	sm_90a

	.elftype	@"ET_EXEC"


//--------------------- .note.nv.tkinfo           --------------------------
	.section	.note.nv.tkinfo,"",@"SHT_NOTE"
	.sectionflags	@"SHF_NOTE_NV_TKINFO"
	.tkinfo
        /*0018*/ 	.word	0x00000002
        /*0030*/ 	.string	""
        /*0030*/ 	.string	"ptxas"
        /*0030*/ 	.string	"Cuda compilation tools, release 13.0, V13.0.88"
        /*0030*/ 	.string	"Build cuda_13.0.r13.0/compiler.36424714_0"
        /*0030*/ 	.string	"-arch sm_90a -m 64 "



//--------------------- .note.nv.cuinfo           --------------------------
	.section	.note.nv.cuinfo,"",@"SHT_NOTE"
	.sectionflags	@"SHF_NOTE_NV_CUINFO"
        /*0018*/ 	.short	0x0002
        /*001a*/ 	.short	0x005a
        /*001c*/ 	.short	0x0082
	.zero		2


//--------------------- .nv.info                  --------------------------
	.section	.nv.info,"",@"SHT_CUDA_INFO"
	.align	4


	//----- nvinfo : EIATTR_REGCOUNT
	.align		4
        /*0000*/ 	.byte	0x04, 0x2f
        /*0002*/ 	.short	(.L_15 - .L_14)
	.align		4
.L_14:
        /*0004*/ 	.word	index@(_ZN7cutlass13device_kernelINS_4gemm6kernel13GemmUniversalIN4cute5tupleIJiiiiEEENS1_10collective13CollectiveMmaINS1_34MainloopSm90TmaGmmaWarpSpecializedILi4ENS5_IJNS4_1CILi2EEENSA_ILi1EEESC_EEENS1_32KernelTmaWarpSpecializedPingpongEEENS5_IJNSA_ILi64EEENSA_ILi256EEENSA_ILi128EEEEEENS_10tfloat32_tENS5_IJlSC_lEEESK_SL_NS4_8TiledMMAINS4_8MMA_AtomIJNS4_4SM904GMMA30MMA_64x256x8_F32TF32TF32_SS_TNILNSP_7ScaleInE1ELSR_1EEEEEENS4_6LayoutINS5_IJSC_SC_SC_EEENS5_IJNSA_ILi0EEESW_SW_EEEEENS5_IJNS4_10UnderscoreESZ_SZ_EEEEENS4_13SM90_TMA_LOADENS4_14ComposedLayoutINS4_7SwizzleILi3ELi4ELi3EEENS4_18smem_ptr_flag_bitsILi32EEENSU_INS5_IJNSA_ILi8EEENSA_ILi32EEEEEENS5_IJS19_SC_EEEEEEEvNS4_8identityENS4_23SM90_TMA_LOAD_MULTICASTES1D_vS1E_EENS_8epilogue10collective6detail29Sm90TmaWarpSpecializedAdapterINS1I_15DefaultEpilogueISK_SL_SL_NS1H_6thread17LinearCombinationISK_Li1EffLNS1M_9ScaleType4KindE0ELNS_15FloatRoundStyleE2ESK_EENS1_15EpilogueDefaultEEEEEvvEEEEvNT_6ParamsE)
        /*0008*/ 	.word	0x000000a8


	//----- nvinfo : EIATTR_FRAME_SIZE
	.align		4
.L_15:
        /*000c*/ 	.byte	0x04, 0x11
        /*000e*/ 	.short	(.L_17 - .L_16)
	.align		4
.L_16:
        /*0010*/ 	.word	index@(_ZN7cutlass13device_kernelINS_4gemm6kernel13GemmUniversalIN4cute5tupleIJiiiiEEENS1_10collective13CollectiveMmaINS1_34MainloopSm90TmaGmmaWarpSpecializedILi4ENS5_IJNS4_1CILi2EEENSA_ILi1EEESC_EEENS1_32KernelTmaWarpSpecializedPingpongEEENS5_IJNSA_ILi64EEENSA_ILi256EEENSA_ILi128EEEEEENS_10tfloat32_tENS5_IJlSC_lEEESK_SL_NS4_8TiledMMAINS4_8MMA_AtomIJNS4_4SM904GMMA30MMA_64x256x8_F32TF32TF32_SS_TNILNSP_7ScaleInE1ELSR_1EEEEEENS4_6LayoutINS5_IJSC_SC_SC_EEENS5_IJNSA_ILi0EEESW_SW_EEEEENS5_IJNS4_10UnderscoreESZ_SZ_EEEEENS4_13SM90_TMA_LOADENS4_14ComposedLayoutINS4_7SwizzleILi3ELi4ELi3EEENS4_18smem_ptr_flag_bitsILi32EEENSU_INS5_IJNSA_ILi8EEENSA_ILi32EEEEEENS5_IJS19_SC_EEEEEEEvNS4_8identityENS4_23SM90_TMA_LOAD_MULTICASTES1D_vS1E_EENS_8epilogue10collective6detail29Sm90TmaWarpSpecializedAdapterINS1I_15DefaultEpilogueISK_SL_SL_NS1H_6thread17LinearCombinationISK_Li1EffLNS1M_9ScaleType4KindE0ELNS_15FloatRoundStyleE2ESK_EENS1_15EpilogueDefaultEEEEEvvEEEEvNT_6ParamsE)
        /*0014*/ 	.word	0x00000000


	//----- nvinfo : EIATTR_MIN_STACK_SIZE
	.align		4
.L_17:
        /*0018*/ 	.byte	0x04, 0x12
        /*001a*/ 	.short	(.L_19 - .L_18)
	.align		4
.L_18:
        /*001c*/ 	.word	index@(_ZN7cutlass13device_kernelINS_4gemm6kernel13GemmUniversalIN4cute5tupleIJiiiiEEENS1_10collective13CollectiveMmaINS1_34MainloopSm90TmaGmmaWarpSpecializedILi4ENS5_IJNS4_1CILi2EEENSA_ILi1EEESC_EEENS1_32KernelTmaWarpSpecializedPingpongEEENS5_IJNSA_ILi64EEENSA_ILi256EEENSA_ILi128EEEEEENS_10tfloat32_tENS5_IJlSC_lEEESK_SL_NS4_8TiledMMAINS4_8MMA_AtomIJNS4_4SM904GMMA30MMA_64x256x8_F32TF32TF32_SS_TNILNSP_7ScaleInE1ELSR_1EEEEEENS4_6LayoutINS5_IJSC_SC_SC_EEENS5_IJNSA_ILi0EEESW_SW_EEEEENS5_IJNS4_10UnderscoreESZ_SZ_EEEEENS4_13SM90_TMA_LOADENS4_14ComposedLayoutINS4_7SwizzleILi3ELi4ELi3EEENS4_18smem_ptr_flag_bitsILi32EEENSU_INS5_IJNSA_ILi8EEENSA_ILi32EEEEEENS5_IJS19_SC_EEEEEEEvNS4_8identityENS4_23SM90_TMA_LOAD_MULTICASTES1D_vS1E_EENS_8epilogue10collective6detail29Sm90TmaWarpSpecializedAdapterINS1I_15DefaultEpilogueISK_SL_SL_NS1H_6thread17LinearCombinationISK_Li1EffLNS1M_9ScaleType4KindE0ELNS_15FloatRoundStyleE2ESK_EENS1_15EpilogueDefaultEEEEEvvEEEEvNT_6ParamsE)
        /*0020*/ 	.word	0x00000000
.L_19:


//--------------------- .nv.compat                --------------------------
	.section	.nv.compat,"",@"SHT_CUDA_COMPAT_INFO"
	.align	4
        /*0000*/ 	.byte	0x02, 0x09, 0x01, 0x00, 0x02, 0x02, 0x04, 0x00, 0x02, 0x05, 0x05, 0x00, 0x03, 0x07, 0x01, 0x01
        /*0010*/ 	.byte	0x02, 0x03, 0x01, 0x00, 0x02, 0x06, 0x01, 0x00, 0x04, 0x0b, 0x08, 0x00, 0x00, 0x00, 0x00, 0x00
        /*0020*/ 	.byte	0x00, 0x00, 0x00, 0x00


//--------------------- .nv.info._ZN7cutlass13device_kernelINS_4gemm6kernel13GemmUniversalIN4cute5tupleIJiiiiEEENS1_10collective13CollectiveMmaINS1_34MainloopSm90TmaGmmaWarpSpecializedILi4ENS5_IJNS4_1CILi2EEENSA_ILi1EEESC_EEENS1_32KernelTmaWarpSpecializedPingpongEEENS5_IJNSA_ILi64EEENSA_ILi256EEENSA_ILi128EEEEEENS_10tfloat32_tENS5_IJlSC_lEEESK_SL_NS4_8TiledMMAINS4_8MMA_AtomIJNS4_4SM904GMMA30MMA_64x256x8_F32TF32TF32_SS_TNILNSP_7ScaleInE1ELSR_1EEEEEENS4_6LayoutINS5_IJSC_SC_SC_EEENS5_IJNSA_ILi0EEESW_SW_EEEEENS5_IJNS4_10UnderscoreESZ_SZ_EEEEENS4_13SM90_TMA_LOADENS4_14ComposedLayoutINS4_7SwizzleILi3ELi4ELi3EEENS4_18smem_ptr_flag_bitsILi32EEENSU_INS5_IJNSA_ILi8EEENSA_ILi32EEEEEENS5_IJS19_SC_EEEEEEEvNS4_8identityENS4_23SM90_TMA_LOAD_MULTICASTES1D_vS1E_EENS_8epilogue10collective6detail29Sm90TmaWarpSpecializedAdapterINS1I_15DefaultEpilogueISK_SL_SL_NS1H_6thread17LinearCombinationISK_Li1EffLNS1M_9ScaleType4KindE0ELNS_15FloatRoundStyleE2ESK_EENS1_15EpilogueDefaultEEEEEvvEEEEvNT_6ParamsE --------------------------
	.section	.nv.info._ZN7cutlass13device_kernelINS_4gemm6kernel13GemmUniversalIN4cute5tupleIJiiiiEEENS1_10collective13CollectiveMmaINS1_34MainloopSm90TmaGmmaWarpSpecializedILi4ENS5_IJNS4_1CILi2EEENSA_ILi1EEESC_EEENS1_32KernelTmaWarpSpecializedPingpongEEENS5_IJNSA_ILi64EEENSA_ILi256EEENSA_ILi128EEEEEENS_10tfloat32_tENS5_IJlSC_lEEESK_SL_NS4_8TiledMMAINS4_8MMA_AtomIJNS4_4SM904GMMA30MMA_64x256x8_F32TF32TF32_SS_TNILNSP_7ScaleInE1ELSR_1EEEEEENS4_6LayoutINS5_IJSC_SC_SC_EEENS5_IJNSA_ILi0EEESW_SW_EEEEENS5_IJNS4_10UnderscoreESZ_SZ_EEEEENS4_13SM90_TMA_LOADENS4_14ComposedLayoutINS4_7SwizzleILi3ELi4ELi3EEENS4_18smem_ptr_flag_bitsILi32EEENSU_INS5_IJNSA_ILi8EEENSA_ILi32EEEEEENS5_IJS19_SC_EEEEEEEvNS4_8identityENS4_23SM90_TMA_LOAD_MULTICASTES1D_vS1E_EENS_8epilogue10collective6detail29Sm90TmaWarpSpecializedAdapterINS1I_15DefaultEpilogueISK_SL_SL_NS1H_6thread17LinearCombinationISK_Li1EffLNS1M_9ScaleType4KindE0ELNS_15FloatRoundStyleE2ESK_EENS1_15EpilogueDefaultEEEEEvvEEEEvNT_6ParamsE,"",@"SHT_CUDA_INFO"
	.sectionflags	@""
	.align	4


	//----- nvinfo : EIATTR_CUDA_API_VERSION
	.align		4
        /*0000*/ 	.byte	0x04, 0x37
        /*0002*/ 	.short	(.L_21 - .L_20)
.L_20:
        /*0004*/ 	.word	0x00000082


	//----- nvinfo : EIATTR_KPARAM_INFO
	.align		4
.L_21:
        /*0008*/ 	.byte	0x04, 0x17
        /*000a*/ 	.short	(.L_23 - .L_22)
.L_22:
        /*000c*/ 	.word	0x00000000
        /*0010*/ 	.short	0x0000
        /*0012*/ 	.short	0x0070
        /*0014*/ 	.byte	0x00, 0xf0, 0x01, 0x10


	//----- nvinfo : EIATTR_SPARSE_MMA_MASK
	.align		4
.L_23:
        /*0018*/ 	.byte	0x03, 0x50
        /*001a*/ 	.short	0x0000


	//----- nvinfo : EIATTR_MAXREG_COUNT
	.align		4
        /*001c*/ 	.byte	0x03, 0x1b
        /*001e*/ 	.short	0x00a8


	//----- nvinfo : EIATTR_NUM_BARRIERS
	.align		4
        /*0020*/ 	.byte	0x02, 0x4c
        /*0022*/ 	.byte	0x01
	.zero		1


	//----- nvinfo : EIATTR_EXTERNS
	.align		4
        /*0024*/ 	.byte	0x04, 0x0f
        /*0026*/ 	.short	(.L_25 - .L_24)


	//   ....[0]....
	.align		4
.L_24:
        /*0028*/ 	.word	index@(__assertfail)


	//----- nvinfo : EIATTR_MERCURY_ISA_VERSION
	.align		4
.L_25:
        /*002c*/ 	.byte	0x03, 0x5f
        /*002e*/ 	.short	0x0101


	//----- nvinfo : EIATTR_INT_WARP_WIDE_INSTR_OFFSETS
	.align		4
        /*0030*/ 	.byte	0x04, 0x31
        /*0032*/ 	.short	(.L_27 - .L_26)


	//   ....[0]....
.L_26:
        /*0034*/ 	.word	0x000005d0


	//   ....[1]....
        /*0038*/ 	.word	0x00000610


	//   ....[2]....
        /*003c*/ 	.word	0x000006a0


	//   ....[3]....
        /*0040*/ 	.word	0x000006b0


	//   ....[4]....
        /*0044*/ 	.word	0x000006d0


	//   ....[5]....
        /*0048*/ 	.word	0x000006f0


	//   ....[6]....
        /*004c*/ 	.word	0x000007e0


	//   ....[7]....
        /*0050*/ 	.word	0x00000800


	//   ....[8]....
        /*0054*/ 	.word	0x00002db0


	//----- nvinfo : EIATTR_COOP_GROUP_MASK_REGIDS
	.align		4
.L_27:
        /*0058*/ 	.byte	0x04, 0x29
        /*005a*/ 	.short	(.L_29 - .L_28)


	//   ....[0]....
.L_28:
        /*005c*/ 	.word	0xffffffff


	//   ....[1]....
        /*0060*/ 	.word	0xffffffff


	//   ....[2]....
        /*0064*/ 	.word	0xffffffff


	//   ....[3]....
        /*0068*/ 	.word	0xffffffff


	//   ....[4]....
        /*006c*/ 	.word	0xffffffff


	//   ....[5]....
        /*0070*/ 	.word	0xffffffff


	//   ....[6]....
        /*0074*/ 	.word	0xffffffff


	//----- nvinfo : EIATTR_COOP_GROUP_INSTR_OFFSETS
	.align		4
.L_29:
        /*0078*/ 	.byte	0x04, 0x28
        /*007a*/ 	.short	(.L_31 - .L_30)


	//   ....[0]....
.L_30:
        /*007c*/ 	.word	0x00000060


	//   ....[1]....
        /*0080*/ 	.word	0x00000080


	//   ....[2]....
        /*0084*/ 	.word	0x00000180


	//   ....[3]....
        /*0088*/ 	.word	0x000003b0


	//   ....[4]....
        /*008c*/ 	.word	0x00000400


	//   ....[5]....
        /*0090*/ 	.word	0x000005a0


	//   ....[6]....
        /*0094*/ 	.word	0x00000980


	//----- nvinfo : EIATTR_REG_RECONFIG
	.align		4
.L_31:
        /*0098*/ 	.byte	0x01, 0x54
	.zero		2


	//----- nvinfo : EIATTR_SYSCALL_OFFSETS
	.align		4
        /*009c*/ 	.byte	0x04, 0x46
        /*009e*/ 	.short	(.L_33 - .L_32)


	//   ....[0]....
.L_32:
        /*00a0*/ 	.word	0x000018e0


	//----- nvinfo : EIATTR_MBARRIER_INSTR_OFFSETS
	.align		4
.L_33:
        /*00a4*/ 	.byte	0x04, 0x39
        /*00a6*/ 	.short	(.L_35 - .L_34)


	//   ....[0]....
.L_34:
        /*00a8*/ 	.word	0x00000300
        /*00ac*/ 	.word	0x000000ff
        /*00b0*/ 	.word	0x00000000
        /*00b4*/ 	.short	0x0100
        /*00b6*/ 	.byte	0x07
	.zero		1


	//   ....[1]....
        /*00b8*/ 	.word	0x00000310
        /*00bc*/ 	.word	0x000000ff
        /*00c0*/ 	.word	0x00000020
        /*00c4*/ 	.short	0x0100
        /*00c6*/ 	.byte	0x07
	.zero		1


	//   ....[2]....
        /*00c8*/ 	.word	0x00000320
        /*00cc*/ 	.word	0x000000ff
        /*00d0*/ 	.word	0x00000008
        /*00d4*/ 	.short	0x0100
        /*00d6*/ 	.byte	0x07
	.zero		1


	//   ....[3]....
        /*00d8*/ 	.word	0x00000330
        /*00dc*/ 	.word	0x000000ff
        /*00e0*/ 	.word	0x00000028
        /*00e4*/ 	.short	0x0100
        /*00e6*/ 	.byte	0x07
	.zero		1


	//   ....[4]....
        /*00e8*/ 	.word	0x00000340
        /*00ec*/ 	.word	0x000000ff
        /*00f0*/ 	.word	0x00000010
        /*00f4*/ 	.short	0x0100
        /*00f6*/ 	.byte	0x07
	.zero		1


	//   ....[5]....
        /*00f8*/ 	.word	0x00000350
        /*00fc*/ 	.word	0x000000ff
        /*0100*/ 	.word	0x00000030
        /*0104*/ 	.short	0x0100
        /*0106*/ 	.byte	0x07
	.zero		1


	//   ....[6]....
        /*0108*/ 	.word	0x00000360
        /*010c*/ 	.word	0x000000ff
        /*0110*/ 	.word	0x00000018
        /*0114*/ 	.short	0x0100
        /*0116*/ 	.byte	0x07
	.zero		1


	//   ....[7]....
        /*0118*/ 	.word	0x00000370
        /*011c*/ 	.word	0x000000ff
        /*0120*/ 	.word	0x00000038
        /*0124*/ 	.short	0x0100
        /*0126*/ 	.byte	0x07
	.zero		1


	//   ....[8]....
        /*0128*/ 	.word	0x00000840
        /*012c*/ 	.word	0x000000ff
        /*0130*/ 	.word	0x00000070
        /*0134*/ 	.short	0x0100
        /*0136*/ 	.byte	0x0c
	.zero		1


	//   ....[9]....
        /*0138*/ 	.word	0x000008a0
        /*013c*/ 	.word	0x000000ff
        /*0140*/ 	.word	0x00000078
        /*0144*/ 	.short	0x0100
        /*0146*/ 	.byte	0x0c
	.zero		1


	//   ....[10]....
        /*0148*/ 	.word	0x000008d0
        /*014c*/ 	.word	0x000000ff
        /*0150*/ 	.word	0x00000050
        /*0154*/ 	.short	0x0100
        /*0156*/ 	.byte	0x0d
	.zero		1


	//   ....[11]....
        /*0158*/ 	.word	0x00000910
        /*015c*/ 	.word	0x000000ff
        /*0160*/ 	.word	0x00000058
        /*0164*/ 	.short	0x0100
        /*0166*/ 	.byte	0x0d
	.zero		1


	//   ....[12]....
        /*0168*/ 	.word	0x00000920
        /*016c*/ 	.word	0x000000ff
        /*0170*/ 	.word	0x00000060
        /*0174*/ 	.short	0x0100
        /*0176*/ 	.byte	0x0d
	.zero		1


	//   ....[13]....
        /*0178*/ 	.word	0x00000930
        /*017c*/ 	.word	0x000000ff
        /*0180*/ 	.word	0x00000068
        /*0184*/ 	.short	0x0100
        /*0186*/ 	.byte	0x0d
	.zero		1


	//   ....[14]....
        /*0188*/ 	.word	0x000017c0
        /*018c*/ 	.word	0x0000009d
        /*0190*/ 	.word	0x00000000
        /*0194*/ 	.short	0x010a
        /*0196*/ 	.byte	0x2b
	.zero		1


	//   ....[15]....
        /*0198*/ 	.word	0x00001970
        /*019c*/ 	.word	0x00000003
        /*01a0*/ 	.word	0x00000000
        /*01a4*/ 	.short	0x010a
        /*01a6*/ 	.byte	0x3f
	.zero		1


	//   ....[16]....
        /*01a8*/ 	.word	0x000019d0
        /*01ac*/ 	.word	0x00000003
        /*01b0*/ 	.word	0x00000000
        /*01b4*/ 	.short	0x010a
        /*01b6*/ 	.byte	0x3f
	.zero		1


	//   ....[17]....
        /*01b8*/ 	.word	0x00002360
        /*01bc*/ 	.word	0x000000ff
        /*01c0*/ 	.word	0x00000000
        /*01c4*/ 	.short	0x010a
        /*01c6*/ 	.byte	0x07
	.zero		1


	//   ....[18]....
        /*01c8*/ 	.word	0x000023a0
        /*01cc*/ 	.word	0x000000ff
        /*01d0*/ 	.word	0x00000000
        /*01d4*/ 	.short	0x010a
        /*01d6*/ 	.byte	0x07
	.zero		1


	//   ....[19]....
        /*01d8*/ 	.word	0x00002c40
        /*01dc*/ 	.word	0x00000004
        /*01e0*/ 	.word	0x00000000
        /*01e4*/ 	.short	0x0101
        /*01e6*/ 	.byte	0x3f
	.zero		1


	//   ....[20]....
        /*01e8*/ 	.word	0x00002d40
        /*01ec*/ 	.word	0x0000009e
        /*01f0*/ 	.word	0x00000000
        /*01f4*/ 	.short	0x0101
        /*01f6*/ 	.byte	0x2c
	.zero		1


	//   ....[21]....
        /*01f8*/ 	.word	0x00002e30
        /*01fc*/ 	.word	0x00000000
        /*0200*/ 	.word	0x00000000
        /*0204*/ 	.short	0x0101
        /*0206*/ 	.byte	0x3f
	.zero		1


	//   ....[22]....
        /*0208*/ 	.word	0x00002ef0
        /*020c*/ 	.word	0x0000009d
        /*0210*/ 	.word	0x00000010
        /*0214*/ 	.short	0x010a
        /*0216*/ 	.byte	0x2b
	.zero		1


	//   ....[23]....
        /*0218*/ 	.word	0x0000acc0
        /*021c*/ 	.word	0x000000a0
        /*0220*/ 	.word	0x00000000
        /*0224*/ 	.short	0x0101
        /*0226*/ 	.byte	0x2c
	.zero		1


	//   ....[24]....
        /*0228*/ 	.word	0x0000b6e0
        /*022c*/ 	.word	0x00000007
        /*0230*/ 	.word	0x00000020
        /*0234*/ 	.short	0x010a
        /*0236*/ 	.byte	0x3f
	.zero		1


	//   ....[25]....
        /*0238*/ 	.word	0x0000bcd0
        /*023c*/ 	.word	0x00000003
        /*0240*/ 	.word	0x00000078
        /*0244*/ 	.short	0x0101
        /*0246*/ 	.byte	0x3f
	.zero		1


	//   ....[26]....
        /*0248*/ 	.word	0x0000c440
        /*024c*/ 	.word	0x00000007
        /*0250*/ 	.word	0x00000000
        /*0254*/ 	.short	0x010a
        /*0256*/ 	.byte	0x3f
	.zero		1


	//   ....[27]....
        /*0258*/ 	.word	0x0000c4c0
        /*025c*/ 	.word	0x00000009
        /*0260*/ 	.word	0x00000000
        /*0264*/ 	.short	0x010a
        /*0266*/ 	.byte	0x3f
	.zero		1


	//   ....[28]....
        /*0268*/ 	.word	0x0000c550
        /*026c*/ 	.word	0x00000006
        /*0270*/ 	.word	0x00000000
        /*0274*/ 	.short	0x010a
        /*0276*/ 	.byte	0x3f
	.zero		1


	//   ....[29]....
        /*0278*/ 	.word	0x0000c5e0
        /*027c*/ 	.word	0x00000003
        /*0280*/ 	.word	0x00000000
        /*0284*/ 	.short	0x010a
        /*0286*/ 	.byte	0x3f
	.zero		1


	//   ....[30]....
        /*0288*/ 	.word	0x0000c640
        /*028c*/ 	.word	0x0000009f
        /*0290*/ 	.word	0x00000000
        /*0294*/ 	.short	0x010a
        /*0296*/ 	.byte	0x3f
	.zero		1


	//   ....[31]....
        /*0298*/ 	.word	0x0000c690
        /*029c*/ 	.word	0x00000003
        /*02a0*/ 	.word	0x00000000
        /*02a4*/ 	.short	0x010a
        /*02a6*/ 	.byte	0x3f
	.zero		1


	//   ....[32]....
        /*02a8*/ 	.word	0x0000c6f0
        /*02ac*/ 	.word	0x00000005
        /*02b0*/ 	.word	0x00000000
        /*02b4*/ 	.short	0x010a
        /*02b6*/ 	.byte	0x3f
	.zero		1


	//   ....[33]....
        /*02b8*/ 	.word	0x0000c740
        /*02bc*/ 	.word	0x0000009f
        /*02c0*/ 	.word	0x00000010
        /*02c4*/ 	.short	0x010a
        /*02c6*/ 	.byte	0x3f
	.zero		1


	//   ....[34]....
        /*02c8*/ 	.word	0x0000c810
        /*02cc*/ 	.word	0x00000007
        /*02d0*/ 	.word	0x00000020
        /*02d4*/ 	.short	0x010a
        /*02d6*/ 	.byte	0x3f
	.zero		1


	//   ....[35]....
        /*02d8*/ 	.word	0x0000c8e0
        /*02dc*/ 	.word	0x00000007
        /*02e0*/ 	.word	0x00000000
        /*02e4*/ 	.short	0x010a
        /*02e6*/ 	.byte	0x3f
	.zero		1


	//   ....[36]....
        /*02e8*/ 	.word	0x0000c930
        /*02ec*/ 	.word	0x00000009
        /*02f0*/ 	.word	0x00000000
        /*02f4*/ 	.short	0x010a
        /*02f6*/ 	.byte	0x3f
	.zero		1


	//   ....[37]....
        /*02f8*/ 	.word	0x0000c980
        /*02fc*/ 	.word	0x00000006
        /*0300*/ 	.word	0x00000000
        /*0304*/ 	.short	0x010a
        /*0306*/ 	.byte	0x3f
	.zero		1


	//----- nvinfo : EIATTR_NUM_MBARRIERS
	.align		4
.L_35:
        /*0308*/ 	.byte	0x03, 0x38
        /*030a*/ 	.short	0x000e


	//----- nvinfo : EIATTR_EXIT_INSTR_OFFSETS
	.align		4
        /*030c*/ 	.byte	0x04, 0x1c
        /*030e*/ 	.short	(.L_37 - .L_36)


	//   ....[0]....
.L_36:
        /*0310*/ 	.word	0x00001490


	//   ....[1]....
        /*0314*/ 	.word	0x000014f0


	//   ....[2]....
        /*0318*/ 	.word	0x0000b3d0


	//   ....[3]....
        /*031c*/ 	.word	0x0000b400


	//   ....[4]....
        /*0320*/ 	.word	0x0000c630


	//----- nvinfo : EIATTR_MAX_THREADS
	.align		4
.L_37:
        /*0324*/ 	.byte	0x04, 0x05
        /*0326*/ 	.short	(.L_39 - .L_38)
.L_38:
        /*0328*/ 	.word	0x00000180
        /*032c*/ 	.word	0x00000001
        /*0330*/ 	.word	0x00000001


	//----- nvinfo : EIATTR_CRS_STACK_SIZE
	.align		4
.L_39:
        /*0334*/ 	.byte	0x04, 0x1e
        /*0336*/ 	.short	(.L_41 - .L_40)
.L_40:
        /*0338*/ 	.word	0x00000000


	//----- nvinfo : EIATTR_CBANK_PARAM_SIZE
	.align		4
.L_41:
        /*033c*/ 	.byte	0x03, 0x19
        /*033e*/ 	.short	0x0470


	//----- nvinfo : EIATTR_PARAM_CBANK
	.align		4
        /*0340*/ 	.byte	0x04, 0x0a
        /*0342*/ 	.short	(.L_43 - .L_42)
	.align		4
.L_42:
        /*0344*/ 	.word	index@(.nv.constant0._ZN7cutlass13device_kernelINS_4gemm6kernel13GemmUniversalIN4cute5tupleIJiiiiEEENS1_10collective13CollectiveMmaINS1_34MainloopSm90TmaGmmaWarpSpecializedILi4ENS5_IJNS4_1CILi2EEENSA_ILi1EEESC_EEENS1_32KernelTmaWarpSpecializedPingpongEEENS5_IJNSA_ILi64EEENSA_ILi256EEENSA_ILi128EEEEEENS_10tfloat32_tENS5_IJlSC_lEEESK_SL_NS4_8TiledMMAINS4_8MMA_AtomIJNS4_4SM904GMMA30MMA_64x256x8_F32TF32TF32_SS_TNILNSP_7ScaleInE1ELSR_1EEEEEENS4_6LayoutINS5_IJSC_SC_SC_EEENS5_IJNSA_ILi0EEESW_SW_EEEEENS5_IJNS4_10UnderscoreESZ_SZ_EEEEENS4_13SM90_TMA_LOADENS4_14ComposedLayoutINS4_7SwizzleILi3ELi4ELi3EEENS4_18smem_ptr_flag_bitsILi32EEENSU_INS5_IJNSA_ILi8EEENSA_ILi32EEEEEENS5_IJS19_SC_EEEEEEEvNS4_8identityENS4_23SM90_TMA_LOAD_MULTICASTES1D_vS1E_EENS_8epilogue10collective6detail29Sm90TmaWarpSpecializedAdapterINS1I_15DefaultEpilogueISK_SL_SL_NS1H_6thread17LinearCombinationISK_Li1EffLNS1M_9ScaleType4KindE0ELNS_15FloatRoundStyleE2ESK_EENS1_15EpilogueDefaultEEEEEvvEEEEvNT_6ParamsE)
        /*0348*/ 	.short	0x0210
        /*034a*/ 	.short	0x0470


	//----- nvinfo : EIATTR_SW_WAR
	.align		4
.L_43:
        /*034c*/ 	.byte	0x04, 0x36
        /*034e*/ 	.short	(.L_45 - .L_44)
.L_44:
        /*0350*/ 	.word	0x00000008
.L_45:


//--------------------- .nv.callgraph             --------------------------
	.section	.nv.callgraph,"",@"SHT_CUDA_CALLGRAPH"
	.align	4
	.sectionentsize	8
	.align		4
        /*0000*/ 	.word	0x00000000
	.align		4
        /*0004*/ 	.word	0xffffffff
	.align		4
        /*0008*/ 	.word	index@(_ZN7cutlass13device_kernelINS_4gemm6kernel13GemmUniversalIN4cute5tupleIJiiiiEEENS1_10collective13CollectiveMmaINS1_34MainloopSm90TmaGmmaWarpSpecializedILi4ENS5_IJNS4_1CILi2EEENSA_ILi1EEESC_EEENS1_32KernelTmaWarpSpecializedPingpongEEENS5_IJNSA_ILi64EEENSA_ILi256EEENSA_ILi128EEEEEENS_10tfloat32_tENS5_IJlSC_lEEESK_SL_NS4_8TiledMMAINS4_8MMA_AtomIJNS4_4SM904GMMA30MMA_64x256x8_F32TF32TF32_SS_TNILNSP_7ScaleInE1ELSR_1EEEEEENS4_6LayoutINS5_IJSC_SC_SC_EEENS5_IJNSA_ILi0EEESW_SW_EEEEENS5_IJNS4_10UnderscoreESZ_SZ_EEEEENS4_13SM90_TMA_LOADENS4_14ComposedLayoutINS4_7SwizzleILi3ELi4ELi3EEENS4_18smem_ptr_flag_bitsILi32EEENSU_INS5_IJNSA_ILi8EEENSA_ILi32EEEEEENS5_IJS19_SC_EEEEEEEvNS4_8identityENS4_23SM90_TMA_LOAD_MULTICASTES1D_vS1E_EENS_8epilogue10collective6detail29Sm90TmaWarpSpecializedAdapterINS1I_15DefaultEpilogueISK_SL_SL_NS1H_6thread17LinearCombinationISK_Li1EffLNS1M_9ScaleType4KindE0ELNS_15FloatRoundStyleE2ESK_EENS1_15EpilogueDefaultEEEEEvvEEEEvNT_6ParamsE)
	.align		4
        /*000c*/ 	.word	index@(__assertfail)
	.align		4
        /*0010*/ 	.word	0x00000000
	.align		4
        /*0014*/ 	.word	0xfffffffe
	.align		4
        /*0018*/ 	.word	0x00000000
	.align		4
        /*001c*/ 	.word	0xfffffffd
	.align		4
        /*0020*/ 	.word	0x00000000
	.align		4
        /*0024*/ 	.word	0xfffffffc


//--------------------- .nv.constant4             --------------------------
	.section	.nv.constant4,"a",@progbits
	.align	8
	.align		8
.nv.constant4:
        /*0000*/ 	.dword	__assertfail
	.align		8
        /*0008*/ 	.dword	__unnamed_1
	.align		8
        /*0010*/ 	.dword	_ZN39_INTERNAL_f7d0128e_4_k_cu_3fa811bd_67334cuda3std3__45__cpo5beginE
	.align		8
        /*0018*/ 	.dword	_ZN39_INTERNAL_f7d0128e_4_k_cu_3fa811bd_67334cuda3std3__45__cpo3endE
	.align		8
        /*0020*/ 	.dword	_ZN39_INTERNAL_f7d0128e_4_k_cu_3fa811bd_67334cuda3std3__45__cpo6cbeginE
	.align		8
        /*0028*/ 	.dword	_ZN39_INTERNAL_f7d0128e_4_k_cu_3fa811bd_67334cuda3std3__45__cpo4cendE
	.align		8
        /*0030*/ 	.dword	_ZN39_INTERNAL_f7d0128e_4_k_cu_3fa811bd_67334cuda3std3__441_GLOBAL__N__f7d0128e_4_k_cu_3fa811bd_67336ignoreE
	.align		8
        /*0038*/ 	.dword	_ZN39_INTERNAL_f7d0128e_4_k_cu_3fa811bd_67334cuda3std3__419piecewise_constructE
	.align		8
        /*0040*/ 	.dword	_ZN39_INTERNAL_f7d0128e_4_k_cu_3fa811bd_67334cuda3std3__48in_placeE
	.align		8
        /*0048*/ 	.dword	_ZN39_INTERNAL_f7d0128e_4_k_cu_3fa811bd_67334cuda3std6ranges3__45__cpo4swapE
	.align		8
        /*0050*/ 	.dword	_ZN39_INTERNAL_f7d0128e_4_k_cu_3fa811bd_67334cuda3std6ranges3__45__cpo9iter_moveE
	.align		8
        /*0058*/ 	.dword	_ZN39_INTERNAL_f7d0128e_4_k_cu_3fa811bd_67334cute7productE
	.align		8
        /*0060*/ 	.dword	_ZN39_INTERNAL_f7d0128e_4_k_cu_3fa811bd_67334cute1_E
	.align		8
        /*0068*/ 	.dword	$str$22
	.align		8
        /*0070*/ 	.dword	$str$23


//--------------------- .text._ZN7cutlass13device_kernelINS_4gemm6kernel13GemmUniversalIN4cute5tupleIJiiiiEEENS1_10collective13CollectiveMmaINS1_34MainloopSm90TmaGmmaWarpSpecializedILi4ENS5_IJNS4_1CILi2EEENSA_ILi1EEESC_EEENS1_32KernelTmaWarpSpecializedPingpongEEENS5_IJNSA_ILi64EEENSA_ILi256EEENSA_ILi128EEEEEENS_10tfloat32_tENS5_IJlSC_lEEESK_SL_NS4_8TiledMMAINS4_8MMA_AtomIJNS4_4SM904GMMA30MMA_64x256x8_F32TF32TF32_SS_TNILNSP_7ScaleInE1ELSR_1EEEEEENS4_6LayoutINS5_IJSC_SC_SC_EEENS5_IJNSA_ILi0EEESW_SW_EEEEENS5_IJNS4_10UnderscoreESZ_SZ_EEEEENS4_13SM90_TMA_LOADENS4_14ComposedLayoutINS4_7SwizzleILi3ELi4ELi3EEENS4_18smem_ptr_flag_bitsILi32EEENSU_INS5_IJNSA_ILi8EEENSA_ILi32EEEEEENS5_IJS19_SC_EEEEEEEvNS4_8identityENS4_23SM90_TMA_LOAD_MULTICASTES1D_vS1E_EENS_8epilogue10collective6detail29Sm90TmaWarpSpecializedAdapterINS1I_15DefaultEpilogueISK_SL_SL_NS1H_6thread17LinearCombinationISK_Li1EffLNS1M_9ScaleType4KindE0ELNS_15FloatRoundStyleE2ESK_EENS1_15EpilogueDefaultEEEEEvvEEEEvNT_6ParamsE --------------------------
	.section	.text._ZN7cutlass13device_kernelINS_4gemm6kernel13GemmUniversalIN4cute5tupleIJiiiiEEENS1_10collective13CollectiveMmaINS1_34MainloopSm90TmaGmmaWarpSpecializedILi4ENS5_IJNS4_1CILi2EEENSA_ILi1EEESC_EEENS1_32KernelTmaWarpSpecializedPingpongEEENS5_IJNSA_ILi64EEENSA_ILi256EEENSA_ILi128EEEEEENS_10tfloat32_tENS5_IJlSC_lEEESK_SL_NS4_8TiledMMAINS4_8MMA_AtomIJNS4_4SM904GMMA30MMA_64x256x8_F32TF32TF32_SS_TNILNSP_7ScaleInE1ELSR_1EEEEEENS4_6LayoutINS5_IJSC_SC_SC_EEENS5_IJNSA_ILi0EEESW_SW_EEEEENS5_IJNS4_10UnderscoreESZ_SZ_EEEEENS4_13SM90_TMA_LOADENS4_14ComposedLayoutINS4_7SwizzleILi3ELi4ELi3EEENS4_18smem_ptr_flag_bitsILi32EEENSU_INS5_IJNSA_ILi8EEENSA_ILi32EEEEEENS5_IJS19_SC_EEEEEEEvNS4_8identityENS4_23SM90_TMA_LOAD_MULTICASTES1D_vS1E_EENS_8epilogue10collective6detail29Sm90TmaWarpSpecializedAdapterINS1I_15DefaultEpilogueISK_SL_SL_NS1H_6thread17LinearCombinationISK_Li1EffLNS1M_9ScaleType4KindE0ELNS_15FloatRoundStyleE2ESK_EENS1_15EpilogueDefaultEEEEEvvEEEEvNT_6ParamsE,"ax",@progbits
	.align	128
.text._ZN7cutlass13device_kernelINS_4gemm6kernel13GemmUniversalIN4cute5tupleIJiiiiEEENS1_10collective13CollectiveMmaINS1_34MainloopSm90TmaGmmaWarpSpecializedILi4ENS5_IJNS4_1CILi2EEENSA_ILi1EEESC_EEENS1_32KernelTmaWarpSpecializedPingpongEEENS5_IJNSA_ILi64EEENSA_ILi256EEENSA_ILi128EEEEEENS_10tfloat32_tENS5_IJlSC_lEEESK_SL_NS4_8TiledMMAINS4_8MMA_AtomIJNS4_4SM904GMMA30MMA_64x256x8_F32TF32TF32_SS_TNILNSP_7ScaleInE1ELSR_1EEEEEENS4_6LayoutINS5_IJSC_SC_SC_EEENS5_IJNSA_ILi0EEESW_SW_EEEEENS5_IJNS4_10UnderscoreESZ_SZ_EEEEENS4_13SM90_TMA_LOADENS4_14ComposedLayoutINS4_7SwizzleILi3ELi4ELi3EEENS4_18smem_ptr_flag_bitsILi32EEENSU_INS5_IJNSA_ILi8EEENSA_ILi32EEEEEENS5_IJS19_SC_EEEEEEEvNS4_8identityENS4_23SM90_TMA_LOAD_MULTICASTES1D_vS1E_EENS_8epilogue10collective6detail29Sm90TmaWarpSpecializedAdapterINS1I_15DefaultEpilogueISK_SL_SL_NS1H_6thread17LinearCombinationISK_Li1EffLNS1M_9ScaleType4KindE0ELNS_15FloatRoundStyleE2ESK_EENS1_15EpilogueDefaultEEEEEvvEEEEvNT_6ParamsE:
        .type           _ZN7cutlass13device_kernelINS_4gemm6kernel13GemmUniversalIN4cute5tupleIJiiiiEEENS1_10collective13CollectiveMmaINS1_34MainloopSm90TmaGmmaWarpSpecializedILi4ENS5_IJNS4_1CILi2EEENSA_ILi1EEESC_EEENS1_32KernelTmaWarpSpecializedPingpongEEENS5_IJNSA_ILi64EEENSA_ILi256EEENSA_ILi128EEEEEENS_10tfloat32_tENS5_IJlSC_lEEESK_SL_NS4_8TiledMMAINS4_8MMA_AtomIJNS4_4SM904GMMA30MMA_64x256x8_F32TF32TF32_SS_TNILNSP_7ScaleInE1ELSR_1EEEEEENS4_6LayoutINS5_IJSC_SC_SC_EEENS5_IJNSA_ILi0EEESW_SW_EEEEENS5_IJNS4_10UnderscoreESZ_SZ_EEEEENS4_13SM90_TMA_LOADENS4_14ComposedLayoutINS4_7SwizzleILi3ELi4ELi3EEENS4_18smem_ptr_flag_bitsILi32EEENSU_INS5_IJNSA_ILi8EEENSA_ILi32EEEEEENS5_IJS19_SC_EEEEEEEvNS4_8identityENS4_23SM90_TMA_LOAD_MULTICASTES1D_vS1E_EENS_8epilogue10collective6detail29Sm90TmaWarpSpecializedAdapterINS1I_15DefaultEpilogueISK_SL_SL_NS1H_6thread17LinearCombinationISK_Li1EffLNS1M_9ScaleType4KindE0ELNS_15FloatRoundStyleE2ESK_EENS1_15EpilogueDefaultEEEEEvvEEEEvNT_6ParamsE,@function
        .size           _ZN7cutlass13device_kernelINS_4gemm6kernel13GemmUniversalIN4cute5tupleIJiiiiEEENS1_10collective13CollectiveMmaINS1_34MainloopSm90TmaGmmaWarpSpecializedILi4ENS5_IJNS4_1CILi2EEENSA_ILi1EEESC_EEENS1_32KernelTmaWarpSpecializedPingpongEEENS5_IJNSA_ILi64EEENSA_ILi256EEENSA_ILi128EEEEEENS_10tfloat32_tENS5_IJlSC_lEEESK_SL_NS4_8TiledMMAINS4_8MMA_AtomIJNS4_4SM904GMMA30MMA_64x256x8_F32TF32TF32_SS_TNILNSP_7ScaleInE1ELSR_1EEEEEENS4_6LayoutINS5_IJSC_SC_SC_EEENS5_IJNSA_ILi0EEESW_SW_EEEEENS5_IJNS4_10UnderscoreESZ_SZ_EEEEENS4_13SM90_TMA_LOADENS4_14ComposedLayoutINS4_7SwizzleILi3ELi4ELi3EEENS4_18smem_ptr_flag_bitsILi32EEENSU_INS5_IJNSA_ILi8EEENSA_ILi32EEEEEENS5_IJS19_SC_EEEEEEEvNS4_8identityENS4_23SM90_TMA_LOAD_MULTICASTES1D_vS1E_EENS_8epilogue10collective6detail29Sm90TmaWarpSpecializedAdapterINS1I_15DefaultEpilogueISK_SL_SL_NS1H_6thread17LinearCombinationISK_Li1EffLNS1M_9ScaleType4KindE0ELNS_15FloatRoundStyleE2ESK_EENS1_15EpilogueDefaultEEEEEvvEEEEvNT_6ParamsE,(.L_x_328 - _ZN7cutlass13device_kernelINS_4gemm6kernel13GemmUniversalIN4cute5tupleIJiiiiEEENS1_10collective13CollectiveMmaINS1_34MainloopSm90TmaGmmaWarpSpecializedILi4ENS5_IJNS4_1CILi2EEENSA_ILi1EEESC_EEENS1_32KernelTmaWarpSpecializedPingpongEEENS5_IJNSA_ILi64EEENSA_ILi256EEENSA_ILi128EEEEEENS_10tfloat32_tENS5_IJlSC_lEEESK_SL_NS4_8TiledMMAINS4_8MMA_AtomIJNS4_4SM904GMMA30MMA_64x256x8_F32TF32TF32_SS_TNILNSP_7ScaleInE1ELSR_1EEEEEENS4_6LayoutINS5_IJSC_SC_SC_EEENS5_IJNSA_ILi0EEESW_SW_EEEEENS5_IJNS4_10UnderscoreESZ_SZ_EEEEENS4_13SM90_TMA_LOADENS4_14ComposedLayoutINS4_7SwizzleILi3ELi4ELi3EEENS4_18smem_ptr_flag_bitsILi32EEENSU_INS5_IJNSA_ILi8EEENSA_ILi32EEEEEENS5_IJS19_SC_EEEEEEEvNS4_8identityENS4_23SM90_TMA_LOAD_MULTICASTES1D_vS1E_EENS_8epilogue10collective6detail29Sm90TmaWarpSpecializedAdapterINS1I_15DefaultEpilogueISK_SL_SL_NS1H_6thread17LinearCombinationISK_Li1EffLNS1M_9ScaleType4KindE0ELNS_15FloatRoundStyleE2ESK_EENS1_15EpilogueDefaultEEEEEvvEEEEvNT_6ParamsE)
        .other          _ZN7cutlass13device_kernelINS_4gemm6kernel13GemmUniversalIN4cute5tupleIJiiiiEEENS1_10collective13CollectiveMmaINS1_34MainloopSm90TmaGmmaWarpSpecializedILi4ENS5_IJNS4_1CILi2EEENSA_ILi1EEESC_EEENS1_32KernelTmaWarpSpecializedPingpongEEENS5_IJNSA_ILi64EEENSA_ILi256EEENSA_ILi128EEEEEENS_10tfloat32_tENS5_IJlSC_lEEESK_SL_NS4_8TiledMMAINS4_8MMA_AtomIJNS4_4SM904GMMA30MMA_64x256x8_F32TF32TF32_SS_TNILNSP_7ScaleInE1ELSR_1EEEEEENS4_6LayoutINS5_IJSC_SC_SC_EEENS5_IJNSA_ILi0EEESW_SW_EEEEENS5_IJNS4_10UnderscoreESZ_SZ_EEEEENS4_13SM90_TMA_LOADENS4_14ComposedLayoutINS4_7SwizzleILi3ELi4ELi3EEENS4_18smem_ptr_flag_bitsILi32EEENSU_INS5_IJNSA_ILi8EEENSA_ILi32EEEEEENS5_IJS19_SC_EEEEEEEvNS4_8identityENS4_23SM90_TMA_LOAD_MULTICASTES1D_vS1E_EENS_8epilogue10collective6detail29Sm90TmaWarpSpecializedAdapterINS1I_15DefaultEpilogueISK_SL_SL_NS1H_6thread17LinearCombinationISK_Li1EffLNS1M_9ScaleType4KindE0ELNS_15FloatRoundStyleE2ESK_EENS1_15EpilogueDefaultEEEEEvvEEEEvNT_6ParamsE,@"STO_CUDA_ENTRY STV_DEFAULT"
_ZN7cutlass13device_kernelINS_4gemm6kernel13GemmUniversalIN4cute5tupleIJiiiiEEENS1_10collective13CollectiveMmaINS1_34MainloopSm90TmaGmmaWarpSpecializedILi4ENS5_IJNS4_1CILi2EEENSA_ILi1EEESC_EEENS1_32KernelTmaWarpSpecializedPingpongEEENS5_IJNSA_ILi64EEENSA_ILi256EEENSA_ILi128EEEEEENS_10tfloat32_tENS5_IJlSC_lEEESK_SL_NS4_8TiledMMAINS4_8MMA_AtomIJNS4_4SM904GMMA30MMA_64x256x8_F32TF32TF32_SS_TNILNSP_7ScaleInE1ELSR_1EEEEEENS4_6LayoutINS5_IJSC_SC_SC_EEENS5_IJNSA_ILi0EEESW_SW_EEEEENS5_IJNS4_10UnderscoreESZ_SZ_EEEEENS4_13SM90_TMA_LOADENS4_14ComposedLayoutINS4_7SwizzleILi3ELi4ELi3EEENS4_18smem_ptr_flag_bitsILi32EEENSU_INS5_IJNSA_ILi8EEENSA_ILi32EEEEEENS5_IJS19_SC_EEEEEEEvNS4_8identityENS4_23SM90_TMA_LOAD_MULTICASTES1D_vS1E_EENS_8epilogue10collective6detail29Sm90TmaWarpSpecializedAdapterINS1I_15DefaultEpilogueISK_SL_SL_NS1H_6thread17LinearCombinationISK_Li1EffLNS1M_9ScaleType4KindE0ELNS_15FloatRoundStyleE2ESK_EENS1_15EpilogueDefaultEEEEEvvEEEEvNT_6ParamsE:
[----:B------:R-:W0:Y:S01]  /*0000*/  LDC R1, c[0x0][0x28] ;  /* 0x00000a00ff017b82 */ /* 0x000e220000000800 */
[----:B------:R-:W1:Y:S01]  /*0010*/  S2R R3, SR_TID.X ;  /* 0x0000000000037919 */ /* 0x000e620000002100 */
[----:B------:R-:W-:Y:S01]  /*0020*/  ELECT P0, URZ, PT ;  /* 0x00000000003f782f */ /* 0x000fe20003800000 */
[----:B------:R-:W-:Y:S01]  /*0030*/  BSSY B0, `(.L_x_0) ;  /* 0x0000014000007945 */ /* 0x000fe20003800000 */
[--C-:B-1----:R-:W-:Y:S02]  /*0040*/  SHF.R.U32.HI R0, RZ, 0x5, R3.reuse ;  /* 0x00000005ff007819 */ /* 0x102fe40000011603 */
[----:B------:R-:W-:-:S03]  /*0050*/  SHF.R.U32.HI R5, RZ, 0x7, R3 ;  /* 0x00000007ff057819 */ /* 0x000fc60000011603 */
[----:B------:R-:W1:Y:S02]  /*0060*/  SHFL.IDX PT, R2, R0, RZ, 0x1f ;  /* 0x00001fff00027589 */ /* 0x000e6400000e0000 */
[----:B-1----:R-:W-:Y:S02]  /*0070*/  R2UR UR6, R2 ;  /* 0x00000000020672ca */ /* 0x002fe400000e0000 */
[----:B------:R1:W2:Y:S11]  /*0080*/  SHFL.IDX PT, R2, R5, RZ, 0x1f ;  /* 0x00001fff05027589 */ /* 0x0002b600000e0000 */
[----:B------:R-:W-:-:S02]  /*0090*/  USHF.R.S32.HI UR4, URZ, 0x1f, UR6 ;  /* 0x0000001f3f047899 */ /* 0x000fc40008011406 */
[----:B------:R-:W-:Y:S02]  /*00a0*/  ISETP.NE.OR P0, PT, RZ, UR6, !P0 ;  /* 0x00000006ff007c0c */ /* 0x000fe4000c705670 */
[----:B------:R-:W-:-:S04]  /*00b0*/  ULEA.HI UR4, UR4, UR6, URZ, 0x2 ;  /* 0x0000000604047291 */ /* 0x000fc8000f8f103f */
[----:B------:R-:W-:-:S04]  /*00c0*/  ULOP3.LUT UR4, UR4, 0xfffffffc, URZ, 0xc0, !UPT ;  /* 0xfffffffc04047892 */ /* 0x000fc8000f8ec03f */
[----:B------:R-:W-:-:S03]  /*00d0*/  UIADD3 UR6, UR6, -UR4, URZ ;  /* 0x8000000406067290 */ /* 0x000fc6000fffe03f */
[----:B012---:R-:W-:Y:S09]  /*00e0*/  @P0 BRA `(.L_x_1) ;  /* 0x0000000000200947 */ /* 0x007ff20003800000 */
[----:B------:R-:W-:Y:S02]  /*00f0*/  ULDC.64 UR4, c[0x0][0x198] ;  /* 0x0000660000047ab9 */ /* 0x000fe40000000a00 */
[----:B------:R-:W-:Y:S02]  /*0100*/  UIADD3 UR8, UP0, UR4, 0xf0, URZ ;  /* 0x000000f004087890 */ /* 0x000fe4000ff1e03f */
[----:B------:R-:W-:Y:S02]  /*0110*/  UIADD3 UR4, UP1, UR4, 0x1f0, URZ ;  /* 0x000001f004047890 */ /* 0x000fe4000ff3e03f */
[----:B------:R-:W-:Y:S02]  /*0120*/  UIADD3.X UR9, URZ, UR5, URZ, UP0, !UPT ;  /* 0x000000053f097290 */ /* 0x000fe400087fe43f */
[----:B------:R-:W-:-:S07]  /*0130*/  UIADD3.X UR5, URZ, UR5, URZ, UP1, !UPT ;  /* 0x000000053f057290 */ /* 0x000fce0008ffe43f */
[----:B------:R0:W-:Y:S02]  /*0140*/  UTMACCTL.PF [UR8] ;  /* 0x00000000080079b9 */ /* 0x0001e40008040000 */
[----:B------:R0:W-:Y:S02]  /*0150*/  UTMACCTL.PF [UR4] ;  /* 0x00000000040079b9 */ /* 0x0001e40008040000 */
[----:B0-----:R-:W-:Y:S01]  /*0160*/  NOP ;  /* 0x0000000000007918 */ /* 0x001fe20000000000 */
.L_x_1:
[----:B------:R-:W-:Y:S05]  /*0170*/  BSYNC B0 ;  /* 0x0000000000007941 */ /* 0x000fea0003800000 */
.L_x_0:
[----:B------:R-:W0:Y:S01]  /*0180*/  SHFL.IDX PT, R6, R0, RZ, 0x1f ;  /* 0x00001fff00067589 */ /* 0x000e2200000e0000 */
[----:B------:R-:W-:Y:S01]  /*0190*/  R2UR UR19, R2 ;  /* 0x00000000021372ca */ /* 0x000fe200000e0000 */
[----:B------:R-:W-:-:S04]  /*01a0*/  UISETP.NE.AND UP0, UPT, UR6, 0x3, UPT ;  /* 0x000000030600788c */ /* 0x000fc8000bf05270 */
[----:B------:R-:W-:-:S08]  /*01b0*/  UISETP.EQ.OR UP0, UPT, UR6, URZ, !UP0 ;  /* 0x0000003f0600728c */ /* 0x000fd0000c702670 */
[----:B------:R-:W-:Y:S02]  /*01c0*/  UIADD3 UR14, UR19, -0x1, URZ ;  /* 0xffffffff130e7890 */ /* 0x000fe4000fffe03f */
[----:B------:R-:W-:Y:S02]  /*01d0*/  UISETP.EQ.AND UP0, UPT, UR19, URZ, UP0 ;  /* 0x0000003f1300728c */ /* 0x000fe40008702270 */
[----:B------:R-:W-:Y:S02]  /*01e0*/  UISETP.GE.U32.AND UP1, UPT, UR14, 0x2, UPT ;  /* 0x000000020e00788c */ /* 0x000fe4000bf26070 */
[----:B------:R-:W-:Y:S01]  /*01f0*/  USEL UR39, URZ, 0x1, !UP0 ;  /* 0x000000013f277887 */ /* 0x000fe2000c000000 */
[----:B0-----:R-:W-:-:S03]  /*0200*/  ISETP.NE.AND P0, PT, R6, RZ, PT ;  /* 0x000000ff0600720c */ /* 0x001fc60003f05270 */
[----:B------:R-:W-:-:S10]  /*0210*/  USEL UR39, UR39, 0x2, UP1 ;  /* 0x0000000227277887 */ /* 0x000fd40008800000 */
[----:B------:R-:W-:Y:S05]  /*0220*/  @P0 BRA `(.L_x_2) ;  /* 0x0000000000580947 */ /* 0x000fea0003800000 */
[----:B------:R-:W0:Y:S01]  /*0230*/  S2UR UR7, SR_CgaCtaId ;  /* 0x00000000000779c3 */ /* 0x000e220000008800 */
[----:B------:R-:W-:Y:S01]  /*0240*/  UMOV UR4, 0x400 ;  /* 0x0000040000047882 */ /* 0x000fe20000000000 */
[----:B------:R-:W-:Y:S01]  /*0250*/  UMOV UR5, 0x1 ;  /* 0x0000000100057882 */ /* 0x000fe20000000000 */
[----:B------:R-:W-:Y:S01]  /*0260*/  UMOV UR8, 0x2 ;  /* 0x0000000200087882 */ /* 0x000fe20000000000 */
[----:B------:R-:W-:Y:S01]  /*0270*/  ELECT P0, URZ, PT ;  /* 0x00000000003f782f */ /* 0x000fe20003800000 */
[----:B------:R-:W-:-:S04]  /*0280*/  UIADD3 UR8, -UR8, 0x100000, URZ ;  /* 0x0010000008087890 */ /* 0x000fc8000fffe13f */
[----:B------:R-:W-:Y:S02]  /*0290*/  USHF.L.U32 UR9, UR8, 0xb, URZ ;  /* 0x0000000b08097899 */ /* 0x000fe4000800063f */
[----:B------:R-:W-:Y:S02]  /*02a0*/  USHF.L.U32 UR8, UR8, 0x1, URZ ;  /* 0x0000000108087899 */ /* 0x000fe4000800063f */
[----:B0-----:R-:W-:Y:S02]  /*02b0*/  ULEA UR7, UR7, UR4, 0x18 ;  /* 0x0000000407077291 */ /* 0x001fe4000f8ec03f */
[----:B------:R-:W-:-:S04]  /*02c0*/  UIADD3 UR4, -UR5, 0x100000, URZ ;  /* 0x0010000005047890 */ /* 0x000fc8000fffe13f */
[----:B------:R-:W-:Y:S02]  /*02d0*/  USHF.L.U32 UR5, UR4, 0xb, URZ ;  /* 0x0000000b04057899 */ /* 0x000fe4000800063f */
[----:B------:R-:W-:Y:S01]  /*02e0*/  USHF.L.U32 UR4, UR4, 0x1, URZ ;  /* 0x0000000104047899 */ /* 0x000fe2000800063f */
[----:B------:R-:W0:Y:S11]  /*02f0*/  FENCE.VIEW.ASYNC.S ;  /* 0x00000000000073c6 */ /* 0x000e360000000000 */
[----:B0-----:R0:W1:Y:S01]  /*0300*/  SYNCS.EXCH.64 URZ, [UR7], UR4 ;  /* 0x00000004073f75b2 */ /* 0x0010620008000100 */
[----:B------:R0:W2:Y:S01]  /*0310*/  SYNCS.EXCH.64 URZ, [UR7+0x20], UR8 ;  /* 0x00002008073f75b2 */ /* 0x0000a20008000100 */
[----:B------:R0:W3:Y:S01]  /*0320*/  SYNCS.EXCH.64 URZ, [UR7+0x8], UR4 ;  /* 0x00000804073f75b2 */ /* 0x0000e20008000100 */
[----:B------:R0:W4:Y:S01]  /*0330*/  SYNCS.EXCH.64 URZ, [UR7+0x28], UR8 ;  /* 0x00002808073f75b2 */ /* 0x0001220008000100 */
[----:B------:R0:W0:Y:S01]  /*0340*/  SYNCS.EXCH.64 URZ, [UR7+0x10], UR4 ;  /* 0x00001004073f75b2 */ /* 0x0000220008000100 */
[----:B------:R0:W0:Y:S01]  /*0350*/  SYNCS.EXCH.64 URZ, [UR7+0x30], UR8 ;  /* 0x00003008073f75b2 */ /* 0x0000220008000100 */
[----:B------:R0:W0:Y:S01]  /*0360*/  SYNCS.EXCH.64 URZ, [UR7+0x18], UR4 ;  /* 0x00001804073f75b2 */ /* 0x0000220008000100 */
[----:B------:R0:W0:Y:S01]  /*0370*/  SYNCS.EXCH.64 URZ, [UR7+0x38], UR8 ;  /* 0x00003808073f75b2 */ /* 0x0000220008000100 */
[----:B------:R-:W-:Y:S01]  /*0380*/  NOP ;  /* 0x0000000000007918 */ /* 0x000fe20000000000 */
.L_x_2:
[----:B------:R-:W5:Y:S01]  /*0390*/  S2UR UR15, SR_CTAID.X ;  /* 0x00000000000f79c3 */ /* 0x000f620000002500 */
[----:B------:R-:W-:Y:S01]  /*03a0*/  SHF.R.S32.HI R2, RZ, 0x1f, R3 ;  /* 0x0000001fff027819 */ /* 0x000fe20000011403 */
[----:B------:R-:W1:Y:S01]  /*03b0*/  SHFL.IDX PT, R7, R0, RZ, 0x1f ;  /* 0x00001fff00077589 */ /* 0x000e6200000e0000 */
[----:B------:R-:W-:Y:S02]  /*03c0*/  ELECT P0, URZ, PT ;  /* 0x00000000003f782f */ /* 0x000fe40003800000 */
[----:B------:R-:W-:Y:S01]  /*03d0*/  SHF.R.S32.HI R11, RZ, 0x1f, R6 ;  /* 0x0000001fff0b7819 */ /* 0x000fe20000011406 */
[----:B0-----:R-:W-:Y:S01]  /*03e0*/  ULDC UR4, c[0x0][0x150] ;  /* 0x0000540000047ab9 */ /* 0x001fe20000000800 */
[----:B------:R-:W-:Y:S01]  /*03f0*/  LEA.HI R2, R2, R3, RZ, 0x7 ;  /* 0x0000000302027211 */ /* 0x000fe200078f38ff */
[----:B------:R-:W0:Y:S01]  /*0400*/  SHFL.IDX PT, R8, R0, RZ, 0x1f ;  /* 0x00001fff00087589 */ /* 0x000e2200000e0000 */
[----:B------:R-:W2:Y:S01]  /*0410*/  S2UR UR8, SR_CTAID.Y ;  /* 0x00000000000879c3 */ /* 0x000ea20000002600 */
[----:B------:R-:W-:-:S02]  /*0420*/  ELECT P1, URZ, PT ;  /* 0x00000000003f782f */ /* 0x000fc40003820000 */
[----:B------:R-:W-:Y:S01]  /*0430*/  LOP3.LUT R2, R2, 0xffffff80, RZ, 0xc0, !PT ;  /* 0xffffff8002027812 */ /* 0x000fe200078ec0ff */
[----:B------:R-:W-:Y:S01]  /*0440*/  ULDC UR7, c[0x0][0x144] ;  /* 0x0000510000077ab9 */ /* 0x000fe20000000800 */
[----:B------:R-:W-:Y:S01]  /*0450*/  LEA.HI R11, R11, R6, RZ, 0x2 ;  /* 0x000000060b0b7211 */ /* 0x000fe200078f10ff */
[----:B------:R-:W-:Y:S01]  /*0460*/  UMOV UR18, 0x80 ;  /* 0x0000008000127882 */ /* 0x000fe20000000000 */
[----:B------:R-:W-:Y:S01]  /*0470*/  NOP ;  /* 0x0000000000007918 */ /* 0x000fe20000000000 */
[----:B------:R-:W-:Y:S01]  /*0480*/  IMAD.IADD R4, R3, 0x1, -R2 ;  /* 0x0000000103047824 */ /* 0x000fe200078e0a02 */
[----:B------:R-:W-:Y:S01]  /*0490*/  LOP3.LUT R11, R11, 0x3ffffffc, RZ, 0xc0, !PT ;  /* 0x3ffffffc0b0b7812 */ /* 0x000fe200078ec0ff */
[----:B------:R-:W-:Y:S01]  /*04a0*/  NOP ;  /* 0x0000000000007918 */ /* 0x000fe20000000000 */
[----:B------:R-:W-:Y:S01]  /*04b0*/  ULDC UR17, c[0x0][0x148] ;  /* 0x0000520000117ab9 */ /* 0x000fe20000000800 */
[----:B------:R-:W-:Y:S01]  /*04c0*/  IMAD.MOV.U32 R152, RZ, RZ, 0x1 ;  /* 0x00000001ff987424 */ /* 0x000fe200078e00ff */
[----:B------:R-:W-:Y:S01]  /*04d0*/  SHF.R.S32.HI R9, RZ, 0x1f, R4 ;  /* 0x0000001fff097819 */ /* 0x000fe20000011404 */
[----:B------:R-:W-:Y:S01]  /*04e0*/  IMAD.IADD R11, R6, 0x1, -R11 ;  /* 0x00000001060b7824 */ /* 0x000fe200078e0a0b */
[----:B------:R-:W-:-:S02]  /*04f0*/  ISETP.NE.AND P2, PT, RZ, UR19, PT ;  /* 0x00000013ff007c0c */ /* 0x000fc4000bf45270 */
[----:B-----5:R-:W-:Y:S02]  /*0500*/  I2FP.F32.U32 R10, UR15 ;  /* 0x0000000f000a7c45 */ /* 0x020fe40008201000 */
[----:B------:R-:W-:Y:S02]  /*0510*/  LEA.HI R2, R9, R4, RZ, 0x3 ;  /* 0x0000000409027211 */ /* 0x000fe400078f18ff */
[----:B-1----:R-:W-:Y:S01]  /*0520*/  ISETP.NE.OR P0, PT, R7, RZ, !P0 ;  /* 0x000000ff0700720c */ /* 0x002fe20004705670 */
[----:B------:R-:W-:Y:S01]  /*0530*/  FMUL R10, R10, UR4 ;  /* 0x000000040a0a7c20 */ /* 0x000fe20008400000 */
[--C-:B------:R-:W-:Y:S01]  /*0540*/  SHF.R.S32.HI R7, RZ, 0x3, R2.reuse ;  /* 0x00000003ff077819 */ /* 0x100fe20000011402 */
[----:B------:R-:W-:Y:S01]  /*0550*/  ULDC UR4, c[0x0][0x154] ;  /* 0x0000550000047ab9 */ /* 0x000fe20000000800 */
[----:B------:R-:W-:Y:S02]  /*0560*/  SHF.R.S32.HI R2, RZ, 0x1f, R2 ;  /* 0x0000001fff027819 */ /* 0x000fe40000011402 */
[----:B0-----:R-:W-:Y:S01]  /*0570*/  ISETP.NE.OR P1, PT, R8, RZ, !P1 ;  /* 0x000000ff0800720c */ /* 0x001fe20004f25670 */
[----:B------:R-:W0:Y:S01]  /*0580*/  F2I.U32.TRUNC.NTZ R10, R10 ;  /* 0x0000000a000a7305 */ /* 0x000e22000020f000 */
[----:B------:R-:W-:Y:S01]  /*0590*/  LEA.HI R2, R2, R7, RZ, 0x2 ;  /* 0x0000000702027211 */ /* 0x000fe200078f10ff */
[----:B------:R1:W1:Y:S01]  /*05a0*/  SHFL.IDX PT, R8, R5, RZ, 0x1f ;  /* 0x00001fff05087589 */ /* 0x00026200000e0000 */
[----:B--2---:R-:W-:-:S02]  /*05b0*/  I2FP.F32.U32 R0, UR8 ;  /* 0x0000000800007c45 */ /* 0x004fc40008201000 */
[----:B------:R-:W-:Y:S01]  /*05c0*/  LOP3.LUT R2, R2, 0xfffffffc, RZ, 0xc0, !PT ;  /* 0xfffffffc02027812 */ /* 0x000fe200078ec0ff */
[----:B------:R-:W-:Y:S02]  /*05d0*/  VOTEU.ALL UP0, P0 ;  /* 0x00000000003f7886 */ /* 0x000fe40000000000 */
[----:B------:R-:W-:Y:S02]  /*05e0*/  FMUL R6, R0, UR4 ;  /* 0x0000000400067c20 */ /* 0x000fe40008400000 */
[----:B------:R-:W-:Y:S01]  /*05f0*/  IMAD.IADD R2, R7, 0x1, -R2 ;  /* 0x0000000107027824 */ /* 0x000fe200078e0a02 */
[----:B------:R-:W2:Y:S01]  /*0600*/  @!UP0 S2UR UR11, SR_CgaCtaId ;  /* 0x00000000000b89c3 */ /* 0x000ea20000008800 */
[----:B------:R-:W-:Y:S01]  /*0610*/  VOTEU.ALL UP1, P1 ;  /* 0x00000000003f7886 */ /* 0x000fe20000820000 */
[----:B------:R-:W-:Y:S01]  /*0620*/  @!UP0 UMOV UR10, 0x400 ;  /* 0x00000400000a8882 */ /* 0x000fe20000000000 */
[----:B------:R-:W-:Y:S01]  /*0630*/  IMAD R2, R11, 0x4, R2 ;  /* 0x000000040b027824 */ /* 0x000fe200078e0202 */
[----:B0-----:R-:W-:Y:S01]  /*0640*/  R2UR UR4, R10 ;  /* 0x000000000a0472ca */ /* 0x001fe200000e0000 */
[----:B------:R-:W0:Y:S01]  /*0650*/  F2I.U32.TRUNC.NTZ R6, R6 ;  /* 0x0000000600067305 */ /* 0x000e22000020f000 */
[----:B------:R-:W-:Y:S01]  /*0660*/  @!UP1 UMOV UR13, 0x400 ;  /* 0x00000400000d9882 */ /* 0x000fe20000000000 */
[C---:B------:R-:W-:Y:S01]  /*0670*/  IMAD.SHL.U32 R153, R2.reuse, 0x4, RZ ;  /* 0x0000000402997824 */ /* 0x040fe200078e00ff */
[----:B------:R-:W-:Y:S01]  /*0680*/  LEA.HI R0, R2, R2, RZ, 0x1 ;  /* 0x0000000202007211 */ /* 0x000fe200078f08ff */
[----:B------:R-:W5:Y:S01]  /*0690*/  @!UP1 S2UR UR16, SR_CgaCtaId ;  /* 0x00000000001099c3 */ /* 0x000f620000008800 */
[----:B------:R-:W-:Y:S01]  /*06a0*/  VOTEU.ALL UP2, P1 ;  /* 0x00000000003f7886 */ /* 0x000fe20000840000 */
[----:B------:R-:W-:Y:S01]  /*06b0*/  VOTEU.ALL UP3, P1 ;  /* 0x00000000003f7886 */ /* 0x000fe20000860000 */
[----:B------:R-:W-:Y:S01]  /*06c0*/  LOP3.LUT R7, R0, 0xfffffffe, RZ, 0xc0, !PT ;  /* 0xfffffffe00077812 */ /* 0x000fe200078ec0ff */
[----:B------:R-:W-:Y:S01]  /*06d0*/  VOTEU.ALL UP4, P1 ;  /* 0x00000000003f7886 */ /* 0x000fe20000880000 */
[----:B------:R-:W-:Y:S01]  /*06e0*/  LOP3.LUT R153, R2, 0xc, R153, 0x78, !PT ;  /* 0x0000000c02997812 */ /* 0x000fe200078e7899 */
[----:B------:R-:W-:-:S02]  /*06f0*/  VOTEU.ALL UP5, P1 ;  /* 0x00000000003f7886 */ /* 0x000fc400008a0000 */
[----:B------:R-:W-:Y:S01]  /*0700*/  IMAD.IADD R7, R2, 0x1, -R7 ;  /* 0x0000000102077824 */ /* 0x000fe200078e0a07 */
[----:B------:R-:W-:Y:S01]  /*0710*/  UIADD3 UR4, -UR4, URZ, URZ ;  /* 0x0000003f04047290 */ /* 0x000fe2000fffe13f */
[----:B------:R-:W3:Y:S01]  /*0720*/  LDC R2, c[0x0][0x140] ;  /* 0x00005000ff027b82 */ /* 0x000ee20000000800 */
[----:B0-----:R-:W-:Y:S02]  /*0730*/  R2UR UR9, R6 ;  /* 0x00000000060972ca */ /* 0x001fe400000e0000 */
[----:B------:R-:W-:Y:S02]  /*0740*/  UIMAD UR7, UR7, UR4, UR15 ;  /* 0x00000004070772a4 */ /* 0x000fe4000f8e020f */
[----:B--2---:R-:W-:Y:S01]  /*0750*/  @!UP0 ULEA UR12, UR11, UR10, 0x18 ;  /* 0x0000000a0b0c8291 */ /* 0x004fe2000f8ec03f */
[----:B------:R-:W-:Y:S01]  /*0760*/  UMOV UR4, 0x20 ;  /* 0x0000002000047882 */ /* 0x000fe20000000000 */
[----:B------:R-:W-:-:S04]  /*0770*/  @!UP1 UIADD3 UR10, -UR18, 0x100000, URZ ;  /* 0x00100000120a9890 */ /* 0x000fc8000fffe13f */
[----:B------:R-:W-:Y:S02]  /*0780*/  @!UP1 USHF.L.U32 UR11, UR10, 0xb, URZ ;  /* 0x0000000b0a0b9899 */ /* 0x000fe4000800063f */
[----:B------:R-:W-:Y:S01]  /*0790*/  @!UP1 USHF.L.U32 UR10, UR10, 0x1, URZ ;  /* 0x000000010a0a9899 */ /* 0x000fe2000800063f */
[----:B------:R-:W-:Y:S01]  /*07a0*/  ISETP.NE.AND P3, PT, R7, UR7, PT ;  /* 0x0000000707007c0c */ /* 0x000fe2000bf65270 */
[----:B------:R-:W-:-:S04]  /*07b0*/  @!UP0 UIADD3 UR4, -UR4, 0x100000, URZ ;  /* 0x0010000004048890 */ /* 0x000fc8000fffe13f */
[----:B------:R-:W-:Y:S02]  /*07c0*/  @!UP0 USHF.L.U32 UR5, UR4, 0xb, URZ ;  /* 0x0000000b04058899 */ /* 0x000fe4000800063f */
[----:B------:R-:W-:Y:S01]  /*07d0*/  @!UP0 USHF.L.U32 UR4, UR4, 0x1, URZ ;  /* 0x0000000104048899 */ /* 0x000fe2000800063f */
[----:B------:R-:W-:Y:S01]  /*07e0*/  VOTEU.ALL UP0, P0 ;  /* 0x00000000003f7886 */ /* 0x000fe20000000000 */
[----:B-----5:R-:W-:Y:S01]  /*07f0*/  @!UP1 ULEA UR13, UR16, UR13, 0x18 ;  /* 0x0000000d100d9291 */ /* 0x020fe2000f8ec03f */
[----:B------:R-:W-:Y:S01]  /*0800*/  VOTEU.ALL UP1, P0 ;  /* 0x00000000003f7886 */ /* 0x000fe20000020000 */
[----:B------:R-:W-:Y:S01]  /*0810*/  UIADD3 UR9, -UR9, URZ, URZ ;  /* 0x0000003f09097290 */ /* 0x000fe2000fffe13f */
[----:B------:R-:W-:Y:S01]  /*0820*/  LOP3.LUT P0, RZ, R4, 0x7, RZ, 0xc0, !PT ;  /* 0x0000000704ff7812 */ /* 0x000fe2000780c0ff */
[----:B------:R-:W0:Y:S06]  /*0830*/  FENCE.VIEW.ASYNC.S ;  /* 0x00000000000073c6 */ /* 0x000e2c0000000000 */
[----:B0-----:R-:W0:Y:S01]  /*0840*/  @!UP0 SYNCS.EXCH.64 URZ, [UR12+0x70], UR4 ;  /* 0x000070040c3f85b2 */ /* 0x001e220008000100 */
[----:B------:R-:W-:-:S02]  /*0850*/  @P3 LEA.HI R0, R153, R153, RZ, 0x1 ;  /* 0x0000009999003211 */ /* 0x000fc400078f08ff */
[----:B---3--:R-:W-:Y:S02]  /*0860*/  ISETP.EQ.U32.AND P1, PT, R2, 0x1, PT ;  /* 0x000000010200780c */ /* 0x008fe40003f22070 */
[----:B------:R-:W-:Y:S02]  /*0870*/  @P3 SHF.R.S32.HI R0, RZ, 0x1, R0 ;  /* 0x00000001ff003819 */ /* 0x000fe40000011400 */
[----:B------:R-:W-:-:S04]  /*0880*/  ISETP.LT.U32.AND P0, PT, R153, 0x2, !P0 ;  /* 0x000000029900780c */ /* 0x000fc80004701070 */
[----:B-1----:R-:W-:Y:S01]  /*0890*/  SEL R5, RZ, 0x1, !P0 ;  /* 0x00000001ff057807 */ /* 0x002fe20004000000 */
[----:B------:R1:W2:Y:S01]  /*08a0*/  @!UP1 SYNCS.EXCH.64 URZ, [UR12+0x78], UR4 ;  /* 0x000078040c3f95b2 */ /* 0x0002a20008000100 */
[----:B------:R-:W-:Y:S01]  /*08b0*/  NOP ;  /* 0x0000000000007918 */ /* 0x000fe20000000000 */
[----:B-1----:R-:W-:Y:S01]  /*08c0*/  UIMAD UR4, UR17, UR9, UR8 ;  /* 0x00000009110472a4 */ /* 0x002fe2000f8e0208 */
[----:B------:R1:W3:Y:S05]  /*08d0*/  @!UP2 SYNCS.EXCH.64 URZ, [UR13+0x50], UR10 ;  /* 0x0000500a0d3fa5b2 */ /* 0x0002ea0008000100 */
[----:B------:R-:W-:-:S04]  /*08e0*/  @P3 ISETP.NE.AND P4, PT, R0, UR4, PT ;  /* 0x0000000400003c0c */ /* 0x000fc8000bf85270 */
[----:B------:R-:W-:-:S04]  /*08f0*/  @P3 SEL R152, RZ, 0x1, P4 ;  /* 0x00000001ff983807 */ /* 0x000fc80002000000 */
[----:B------:R-:W-:Y:S01]  /*0900*/  LOP3.LUT R152, R152, R5, RZ, 0xc0, !PT ;  /* 0x0000000598987212 */ /* 0x000fe200078ec0ff */
[----:B------:R1:W0:Y:S01]  /*0910*/  @!UP3 SYNCS.EXCH.64 URZ, [UR13+0x58], UR10 ;  /* 0x0000580a0d3fb5b2 */ /* 0x0002220008000100 */
[----:B------:R1:W0:Y:S01]  /*0920*/  @!UP4 SYNCS.EXCH.64 URZ, [UR13+0x60], UR10 ;  /* 0x0000600a0d3fc5b2 */ /* 0x0002220008000100 */
[----:B------:R1:W0:Y:S01]  /*0930*/  @!UP5 SYNCS.EXCH.64 URZ, [UR13+0x68], UR10 ;  /* 0x0000680a0d3fd5b2 */ /* 0x0002220008000100 */
[----:B------:R-:W-:Y:S01]  /*0940*/  NOP ;  /* 0x0000000000007918 */ /* 0x000fe20000000000 */
[----:B-1----:R-:W-:Y:S05]  /*0950*/  @!P1 BRA `(.L_x_3) ;  /* 0x0000000000089947 */ /* 0x002fea0003800000 */
[----:B0-234-:R-:W-:Y:S01]  /*0960*/  UCGABAR_ARV ;  /* 0x00000000000079c7 */ /* 0x01dfe20008000000 */
[----:B------:R-:W-:Y:S05]  /*0970*/  BRA `(.L_x_4) ;  /* 0x0000000000047947 */ /* 0x000fea0003800000 */
.L_x_3:
[----:B0-234-:R-:W-:Y:S01]  /*0980*/  NOP ;  /* 0x0000000000007918 */ /* 0x01dfe20000000000 */
.L_x_4:
[----:B------:R-:W-:Y:S01]  /*0990*/  ULDC.64 UR4, c[0x0][0x598] ;  /* 0x0001660000047ab9 */ /* 0x000fe20000000a00 */
[----:B------:R-:W-:Y:S01]  /*09a0*/  ULDC.64 UR48, c[0x0][0x208] ;  /* 0x0000820000307ab9 */ /* 0x000fe20000000a00 */
[----:B------:R-:W-:-:S04]  /*09b0*/  ISETP.NE.U32.AND P0, PT, RZ, UR4, PT ;  /* 0x00000004ff007c0c */ /* 0x000fc8000bf05070 */
[----:B------:R-:W-:-:S13]  /*09c0*/  ISETP.NE.AND.EX P0, PT, RZ, UR5, PT, P0 ;  /* 0x00000005ff007c0c */ /* 0x000fda000bf05300 */
[----:B------:R-:W-:Y:S05]  /*09d0*/  @!P0 BRA `(.L_x_5) ;  /* 0x00000000001c8947 */ /* 0x000fea0003800000 */
[----:B------:R-:W0:Y:S02]  /*09e0*/  LDC.64 R6, c[0x0][0x598] ;  /* 0x00016600ff067b82 */ /* 0x000e240000000a00 */
[----:B0-----:R-:W2:Y:S02]  /*09f0*/  LDG.E.64 R6, desc[UR48][R6.64] ;  /* 0x0000003006067981 */ /* 0x001ea4000c1e1b00 */
[----:B--2---:R-:W-:-:S04]  /*0a00*/  ISETP.NE.U32.AND P0, PT, R6, RZ, PT ;  /* 0x000000ff0600720c */ /* 0x004fc80003f05070 */
[----:B------:R-:W-:-:S13]  /*0a10*/  ISETP.NE.AND.EX P0, PT, R7, RZ, PT, P0 ;  /* 0x000000ff0700720c */ /* 0x000fda0003f05300 */
[----:B------:R-:W-:Y:S05]  /*0a20*/  @!P0 BRA `(.L_x_5) ;  /* 0x0000000000088947 */ /* 0x000fea0003800000 */
[----:B------:R0:W5:Y:S01]  /*0a30*/  LD.E R23, desc[UR48][R6.64] ;  /* 0x0000003006177980 */ /* 0x000162000c101900 */
[----:B------:R-:W-:Y:S05]  /*0a40*/  BRA `(.L_x_6) ;  /* 0x0000000000247947 */ /* 0x000fea0003800000 */
.L_x_5:
[----:B------:R-:W-:Y:S02]  /*0a50*/  ULDC.64 UR4, c[0x0][0x588] ;  /* 0x0001620000047ab9 */ /* 0x000fe40000000a00 */
[----:B------:R-:W-:-:S04]  /*0a60*/  ISETP.NE.U32.AND P0, PT, RZ, UR4, PT ;  /* 0x00000004ff007c0c */ /* 0x000fc8000bf05070 */
[----:B------:R-:W-:-:S13]  /*0a70*/  ISETP.NE.AND.EX P0, PT, RZ, UR5, PT, P0 ;  /* 0x00000005ff007c0c */ /* 0x000fda000bf05300 */
[----:B------:R-:W-:Y:S05]  /*0a80*/  @!P0 BRA `(.L_x_7) ;  /* 0x00000000000c8947 */ /* 0x000fea0003800000 */
[----:B------:R-:W0:Y:S02]  /*0a90*/  LDC.64 R6, c[0x0][0x588] ;  /* 0x00016200ff067b82 */ /* 0x000e240000000a00 */
[----:B0-----:R1:W5:Y:S01]  /*0aa0*/  LDG.E R23, desc[UR48][R6.64] ;  /* 0x0000003006177981 */ /* 0x001362000c1e1900 */
[----:B------:R-:W-:Y:S05]  /*0ab0*/  BRA `(.L_x_6) ;  /* 0x0000000000087947 */ /* 0x000fea0003800000 */
.L_x_7:
[----:B------:R-:W-:Y:S02]  /*0ac0*/  ULDC UR4, c[0x0][0x580] ;  /* 0x0001600000047ab9 */ /* 0x000fe40000000800 */
[----:B------:R-:W-:-:S07]  /*0ad0*/  IMAD.U32 R23, RZ, RZ, UR4 ;  /* 0x00000004ff177e24 */ /* 0x000fce000f8e00ff */
.L_x_6:
[----:B------:R-:W-:Y:S02]  /*0ae0*/  ULDC.64 UR4, c[0x0][0x5a0] ;  /* 0x0001680000047ab9 */ /* 0x000fe40000000a00 */
[----:B------:R-:W-:-:S04]  /*0af0*/  ISETP.NE.U32.AND P0, PT, RZ, UR4, PT ;  /* 0x00000004ff007c0c */ /* 0x000fc8000bf05070 */
[----:B------:R-:W-:-:S13]  /*0b00*/  ISETP.NE.AND.EX P0, PT, RZ, UR5, PT, P0 ;  /* 0x00000005ff007c0c */ /* 0x000fda000bf05300 */
[----:B------:R-:W-:Y:S05]  /*0b10*/  @!P0 BRA `(.L_x_8) ;  /* 0x00000000001c8947 */ /* 0x000fea0003800000 */
[----:B01----:R-:W0:Y:S02]  /*0b20*/  LDC.64 R6, c[0x0][0x5a0] ;  /* 0x00016800ff067b82 */ /* 0x003e240000000a00 */
[----:B0-----:R-:W2:Y:S02]  /*0b30*/  LDG.E.64 R6, desc[UR48][R6.64] ;  /* 0x0000003006067981 */ /* 0x001ea4000c1e1b00 */
[----:B--2---:R-:W-:-:S04]  /*0b40*/  ISETP.NE.U32.AND P0, PT, R6, RZ, PT ;  /* 0x000000ff0600720c */ /* 0x004fc80003f05070 */
[----:B------:R-:W-:-:S13]  /*0b50*/  ISETP.NE.AND.EX P0, PT, R7, RZ, PT, P0 ;  /* 0x000000ff0700720c */ /* 0x000fda0003f05300 */
[----:B------:R-:W-:Y:S05]  /*0b60*/  @!P0 BRA `(.L_x_8) ;  /* 0x0000000000088947 */ /* 0x000fea0003800000 */
[----:B------:R0:W5:Y:S01]  /*0b70*/  LD.E R22, desc[UR48][R6.64] ;  /* 0x0000003006167980 */ /* 0x000162000c101900 */
[----:B------:R-:W-:Y:S05]  /*0b80*/  BRA `(.L_x_9) ;  /* 0x0000000000247947 */ /* 0x000fea0003800000 */
.L_x_8:
[----:B------:R-:W-:Y:S02]  /*0b90*/  ULDC.64 UR4, c[0x0][0x590] ;  /* 0x0001640000047ab9 */ /* 0x000fe40000000a00 */
[----:B------:R-:W-:-:S04]  /*0ba0*/  ISETP.NE.U32.AND P0, PT, RZ, UR4, PT ;  /* 0x00000004ff007c0c */ /* 0x000fc8000bf05070 */
[----:B------:R-:W-:-:S13]  /*0bb0*/  ISETP.NE.AND.EX P0, PT, RZ, UR5, PT, P0 ;  /* 0x00000005ff007c0c */ /* 0x000fda000bf05300 */
[----:B------:R-:W-:Y:S05]  /*0bc0*/  @!P0 BRA `(.L_x_10) ;  /* 0x00000000000c8947 */ /* 0x000fea0003800000 */
[----:B01----:R-:W0:Y:S02]  /*0bd0*/  LDC.64 R6, c[0x0][0x590] ;  /* 0x00016400ff067b82 */ /* 0x003e240000000a00 */
[----:B0-----:R1:W5:Y:S01]  /*0be0*/  LDG.E R22, desc[UR48][R6.64] ;  /* 0x0000003006167981 */ /* 0x001362000c1e1900 */
[----:B------:R-:W-:Y:S05]  /*0bf0*/  BRA `(.L_x_9) ;  /* 0x0000000000087947 */ /* 0x000fea0003800000 */
.L_x_10:
[----:B------:R-:W-:Y:S02]  /*0c00*/  ULDC UR4, c[0x0][0x584] ;  /* 0x0001610000047ab9 */ /* 0x000fe40000000800 */
[----:B------:R-:W-:-:S07]  /*0c10*/  IMAD.U32 R22, RZ, RZ, UR4 ;  /* 0x00000004ff167e24 */ /* 0x000fce000f8e00ff */
.L_x_9:
[----:B------:R-:W-:Y:S01]  /*0c20*/  ULDC UR4, c[0x0][0x65c] ;  /* 0x0001970000047ab9 */ /* 0x000fe20000000800 */
[----:B01----:R-:W0:Y:S01]  /*0c30*/  LDC.64 R6, c[0x0][0x650] ;  /* 0x00019400ff067b82 */ /* 0x003e220000000a00 */
[----:B------:R-:W-:Y:S01]  /*0c40*/  UISETP.NE.AND UP2, UPT, UR4, 0x1, UPT ;  /* 0x000000010400788c */ /* 0x000fe2000bf45270 */
[----:B------:R-:W-:Y:S01]  /*0c50*/  IMAD.MOV.U32 R18, RZ, RZ, -0x1 ;  /* 0xffffffffff127424 */ /* 0x000fe200078e00ff */
[----:B------:R-:W-:Y:S01]  /*0c60*/  UISETP.NE.AND UP0, UPT, UR19, 0x2, UPT ;  /* 0x000000021300788c */ /* 0x000fe2000bf05270 */
[----:B------:R-:W-:Y:S01]  /*0c70*/  IMAD.MOV.U32 R2, RZ, RZ, -0x1 ;  /* 0xffffffffff027424 */ /* 0x000fe200078e00ff */
[----:B------:R-:W-:Y:S01]  /*0c80*/  UP2UR UR45, UPR, URZ, 0x4 ;  /* 0x000000043f2d7883 */ /* 0x000fe20008000000 */
[----:B------:R-:W-:-:S06]  /*0c90*/  IMAD.MOV.U32 R19, RZ, RZ, -0x1 ;  /* 0xffffffffff137424 */ /* 0x000fcc00078e00ff */
[----:B------:R-:W-:Y:S01]  /*0ca0*/  @UP2 ULDC UR12, c[0x0][0x10] ;  /* 0x00000400000c2ab9 */ /* 0x000fe20000000800 */
[----:B------:R-:W-:Y:S01]  /*0cb0*/  @UP2 UMOV UR4, UR8 ;  /* 0x0000000800042c82 */ /* 0x000fe20008000000 */
[----:B------:R-:W-:Y:S01]  /*0cc0*/  @UP2 UMOV UR5, URZ ;  /* 0x0000003f00052c82 */ /* 0x000fe20008000000 */
[----:B------:R-:W-:Y:S01]  /*0cd0*/  @!UP2 ULDC UR16, c[0x0][0xc] ;  /* 0x000003000010aab9 */ /* 0x000fe20000000800 */
[----:B------:R-:W-:Y:S01]  /*0ce0*/  @UP2 UIMAD.WIDE.U32 UR12, UR15, UR12, UR4 ;  /* 0x0000000c0f0c22a5 */ /* 0x000fe2000f8e0004 */
[----:B------:R-:W-:Y:S02]  /*0cf0*/  ULDC UR10, c[0x0][0xc] ;  /* 0x00000300000a7ab9 */ /* 0x000fe40000000800 */
[----:B------:R-:W-:Y:S01]  /*0d00*/  @UP2 UMOV UR4, URZ ;  /* 0x0000003f00042c82 */ /* 0x000fe20008000000 */
[----:B------:R-:W-:Y:S01]  /*0d10*/  UMOV UR5, URZ ;  /* 0x0000003f00057c82 */ /* 0x000fe20008000000 */
[----:B------:R-:W-:Y:S01]  /*0d20*/  @UP2 UIADD3 UR18, UR13, UR4, URZ ;  /* 0x000000040d122290 */ /* 0x000fe2000fffe03f */
[----:B------:R-:W-:-:S02]  /*0d30*/  ULDC UR11, c[0x0][0x10] ;  /* 0x00000400000b7ab9 */ /* 0x000fc40000000800 */
[----:B------:R-:W-:Y:S01]  /*0d40*/  UMOV UR4, UR15 ;  /* 0x0000000f00047c82 */ /* 0x000fe20008000000 */
[----:B------:R-:W-:Y:S02]  /*0d50*/  UIMAD.WIDE.U32 UR10, UR10, UR11, URZ ;  /* 0x0000000b0a0a72a5 */ /* 0x000fe4000f8e003f */
[----:B------:R-:W-:Y:S01]  /*0d60*/  @!UP2 UIMAD.WIDE.U32 UR4, UR8, UR16, UR4 ;  /* 0x000000100804a2a5 */ /* 0x000fe2000f8e0004 */
[----:B------:R-:W-:Y:S02]  /*0d70*/  ULDC UR13, c[0x0][0x14] ;  /* 0x00000500000d7ab9 */ /* 0x000fe40000000800 */
[----:B------:R-:W-:Y:S02]  /*0d80*/  UIMAD.WIDE.U32 UR54, UR10, UR13, URZ ;  /* 0x0000000d0a3672a5 */ /* 0x000fe4000f8e003f */
[----:B------:R-:W-:Y:S02]  /*0d90*/  UIMAD UR37, UR11, UR13, URZ ;  /* 0x0000000d0b2572a4 */ /* 0x000fe4000f8e023f */
[----:B------:R-:W-:Y:S01]  /*0da0*/  @!UP2 UMOV UR12, UR4 ;  /* 0x00000004000cac82 */ /* 0x000fe20008000000 */
[----:B------:R-:W-:Y:S01]  /*0db0*/  @!UP2 UMOV UR18, UR5 ;  /* 0x000000050012ac82 */ /* 0x000fe20008000000 */
[----:B------:R-:W-:-:S02]  /*0dc0*/  UIADD3 UR37, UR55, UR37, URZ ;  /* 0x0000002537257290 */ /* 0x000fc4000fffe03f */
[----:B------:R-:W-:-:S04]  /*0dd0*/  UIADD3 UR4, UP1, UR12, UR54, URZ ;  /* 0x000000360c047290 */ /* 0x000fc8000ff3e03f */
[----:B------:R-:W-:Y:S02]  /*0de0*/  UIADD3.X UR5, UR18, UR37, URZ, UP1, !UPT ;  /* 0x0000002512057290 */ /* 0x000fe40008ffe43f */
[----:B------:R-:W-:Y:S02]  /*0df0*/  USEL UR4, UR4, UR12, !UP0 ;  /* 0x0000000c04047287 */ /* 0x000fe4000c000000 */
[----:B------:R-:W-:-:S04]  /*0e00*/  USEL UR5, UR5, UR18, !UP0 ;  /* 0x0000001205057287 */ /* 0x000fc8000c000000 */
[----:B0-----:R-:W-:Y:S01]  /*0e10*/  ISETP.LE.U32.AND P0, PT, R6, UR4, PT ;  /* 0x0000000406007c0c */ /* 0x001fe2000bf03070 */
[----:B------:R-:W-:Y:S02]  /*0e20*/  IMAD.U32 R16, RZ, RZ, UR4 ;  /* 0x00000004ff107e24 */ /* 0x000fe4000f8e00ff */
[----:B------:R-:W-:Y:S02]  /*0e30*/  IMAD.U32 R0, RZ, RZ, UR5 ;  /* 0x00000005ff007e24 */ /* 0x000fe4000f8e00ff */
[----:B------:R-:W-:-:S03]  /*0e40*/  IMAD.U32 R17, RZ, RZ, UR5 ;  /* 0x00000005ff117e24 */ /* 0x000fc6000f8e00ff */
[----:B------:R-:W-:Y:S02]  /*0e50*/  ISETP.GE.U32.AND.EX P0, PT, R0, R7, PT, P0 ;  /* 0x000000070000720c */ /* 0x000fe40003f06100 */
[----:B------:R-:W-:-:S11]  /*0e60*/  PRMT R0, RZ, 0x7610, R0 ;  /* 0x00007610ff007816 */ /* 0x000fd60000000000 */
[----:B------:R-:W-:Y:S05]  /*0e70*/  @P0 BRA `(.L_x_11) ;  /* 0x0000000400500947 */ /* 0x000fea0003800000 */
[----:B------:R-:W-:Y:S01]  /*0e80*/  ULDC.64 UR18, c[0x0][0x628] ;  /* 0x00018a0000127ab9 */ /* 0x000fe20000000a00 */
[C---:B------:R-:W-:Y:S01]  /*0e90*/  R2UR UR20, R16.reuse ;  /* 0x00000000101472ca */ /* 0x040fe200000e0000 */
[----:B------:R-:W-:Y:S01]  /*0ea0*/  ULDC UR16, c[0x0][0x630] ;  /* 0x00018c0000107ab9 */ /* 0x000fe20000000800 */
[----:B------:R-:W-:Y:S02]  /*0eb0*/  ISETP.NE.U32.AND P0, PT, RZ, UR18, PT ;  /* 0x00000012ff007c0c */ /* 0x000fe4000bf05070 */
[----:B------:R-:W-:Y:S02]  /*0ec0*/  R2UR UR4, R16 ;  /* 0x00000000100472ca */ /* 0x000fe400000e0000 */
[----:B------:R-:W-:Y:S02]  /*0ed0*/  ISETP.NE.AND.EX P0, PT, RZ, UR19, PT, P0 ;  /* 0x00000013ff007c0c */ /* 0x000fe4000bf05300 */
[----:B------:R-:W-:-:S11]  /*0ee0*/  R2UR UR5, R17 ;  /* 0x00000000110572ca */ /* 0x000fd600000e0000 */
[----:B------:R-:W-:Y:S05]  /*0ef0*/  @!P0 BRA `(.L_x_12) ;  /* 0x0000000000308947 */ /* 0x000fea0003800000 */
[----:B------:R-:W-:Y:S01]  /*0f00*/  R2UR UR4, R16 ;  /* 0x00000000100472ca */ /* 0x000fe200000e0000 */
[----:B------:R-:W-:Y:S01]  /*0f10*/  ULDC UR12, c[0x0][0x634] ;  /* 0x00018d00000c7ab9 */ /* 0x000fe20000000800 */
[----:B------:R-:W-:-:S11]  /*0f20*/  R2UR UR15, R17 ;  /* 0x00000000110f72ca */ /* 0x000fd600000e0000 */
[----:B------:R-:W-:-:S04]  /*0f30*/  UIADD3 UR12, UP1, UR4, UR12, URZ ;  /* 0x0000000c040c7290 */ /* 0x000fc8000ff3e03f */
[----:B------:R-:W-:-:S04]  /*0f40*/  UIADD3.X UR15, URZ, UR15, URZ, UP1, !UPT ;  /* 0x0000000f3f0f7290 */ /* 0x000fc80008ffe43f */
[----:B------:R-:W-:-:S04]  /*0f50*/  UIMAD.WIDE.U32 UR4, UR15, UR18, URZ ;  /* 0x000000120f0472a5 */ /* 0x000fc8000f8e003f */
[----:B------:R-:W-:Y:S02]  /*0f60*/  UIMAD.WIDE.U32 UR10, UP1, UR12, UR19, UR4 ;  /* 0x000000130c0a72a5 */ /* 0x000fe4000f820004 */
[----:B------:R-:W-:Y:S02]  /*0f70*/  UIMAD.WIDE.U32 UR4, UR12, UR18, URZ ;  /* 0x000000120c0472a5 */ /* 0x000fe4000f8e003f */
[----:B------:R-:W-:Y:S02]  /*0f80*/  UIADD3.X UR13, URZ, URZ, URZ, UP1, !UPT ;  /* 0x0000003f3f0d7290 */ /* 0x000fe40008ffe43f */
[----:B------:R-:W-:Y:S01]  /*0f90*/  UIADD3 URZ, UP1, UR5, UR10, URZ ;  /* 0x0000000a053f7290 */ /* 0x000fe2000ff3e03f */
[----:B------:R-:W-:-:S03]  /*0fa0*/  UMOV UR12, UR11 ;  /* 0x0000000b000c7c82 */ /* 0x000fc60008000000 */
[----:B------:R-:W-:-:S12]  /*0fb0*/  UIMAD.WIDE.U32.X UR4, UR15, UR19, UR12, UP1 ;  /* 0x000000130f0472a5 */ /* 0x000fd800088e040c */
.L_x_12:
[----:B------:R-:W-:Y:S01]  /*0fc0*/  USHF.R.U64 UR4, UR4, UR16, UR5 ;  /* 0x0000001004047299 */ /* 0x000fe20008001205 */
[----:B------:R-:W-:Y:S01]  /*0fd0*/  R2UR UR11, R17 ;  /* 0x00000000110b72ca */ /* 0x000fe200000e0000 */
[----:B------:R-:W-:Y:S02]  /*0fe0*/  USHF.R.U32.HI UR5, URZ, UR16, UR5 ;  /* 0x000000103f057299 */ /* 0x000fe40008011605 */
[----:B------:R-:W-:Y:S01]  /*0ff0*/  UIADD3 UR12, UP1, URZ, -UR4, URZ ;  /* 0x800000043f0c7290 */ /* 0x000fe2000ff3e03f */
[----:B------:R-:W-:Y:S01]  /*1000*/  ULDC.64 UR18, c[0x0][0x620] ;  /* 0x0001880000127ab9 */ /* 0x000fe20000000a00 */
[----:B------:R-:W-:Y:S02]  /*1010*/  UISETP.NE.AND UP2, UPT, UR45, URZ, UPT ;  /* 0x0000003f2d00728c */ /* 0x000fe4000bf45270 */
[----:B------:R-:W-:Y:S01]  /*1020*/  UIADD3.X UR5, URZ, ~UR5, URZ, UP1, !UPT ;  /* 0x800000053f057290 */ /* 0x000fe20008ffe43f */
[----:B------:R-:W-:Y:S01]  /*1030*/  UMOV UR10, UR20 ;  /* 0x00000014000a7c82 */ /* 0x000fe20008000000 */
[----:B------:R-:W-:-:S02]  /*1040*/  ULDC UR13, c[0x0][0x618] ;  /* 0x00018600000d7ab9 */ /* 0x000fc40000000800 */
[----:B------:R-:W-:Y:S02]  /*1050*/  UIMAD UR5, UR5, UR18, URZ ;  /* 0x00000012050572a4 */ /* 0x000fe4000f8e023f */
[----:B------:R-:W-:Y:S02]  /*1060*/  UIMAD.WIDE.U32 UR10, UR12, UR18, UR10 ;  /* 0x000000120c0a72a5 */ /* 0x000fe4000f8e000a */
[----:B------:R-:W-:Y:S02]  /*1070*/  UIMAD UR12, UR12, UR19, UR5 ;  /* 0x000000130c0c72a4 */ /* 0x000fe4000f8e0205 */
[----:B------:R-:W-:Y:S02]  /*1080*/  @UP2 UIMAD UR7, UR17, UR9, UR8 ;  /* 0x00000009110722a4 */ /* 0x000fe4000f8e0208 */
[----:B------:R-:W-:Y:S01]  /*1090*/  UIADD3 UR11, UR11, UR12, URZ ;  /* 0x0000000c0b0b7290 */ /* 0x000fe2000fffe03f */
[----:B------:R-:W-:Y:S01]  /*10a0*/  ULDC.64 UR8, c[0x0][0x640] ;  /* 0x0001900000087ab9 */ /* 0x000fe20000000a00 */
[----:B------:R-:W-:-:S02]  /*10b0*/  ULDC UR15, c[0x0][0x608] ;  /* 0x00018200000f7ab9 */ /* 0x000fc40000000800 */
[----:B------:R-:W-:Y:S01]  /*10c0*/  USHF.R.U64 UR20, UR10, UR13, UR11 ;  /* 0x0000000d0a147299 */ /* 0x000fe2000800120b */
[----:B------:R-:W-:Y:S01]  /*10d0*/  ISETP.NE.U32.AND P0, PT, RZ, UR8, PT ;  /* 0x00000008ff007c0c */ /* 0x000fe2000bf05070 */
[----:B------:R-:W-:Y:S01]  /*10e0*/  USHF.R.U32.HI UR11, URZ, UR13, UR11 ;  /* 0x0000000d3f0b7299 */ /* 0x000fe2000801160b */
[----:B------:R-:W-:Y:S02]  /*10f0*/  ULDC UR21, c[0x0][0x658] ;  /* 0x0001960000157ab9 */ /* 0x000fe40000000800 */
[----:B------:R-:W-:Y:S01]  /*1100*/  ISETP.NE.AND.EX P0, PT, RZ, UR9, PT, P0 ;  /* 0x00000009ff007c0c */ /* 0x000fe2000bf05300 */
[----:B------:R-:W-:Y:S02]  /*1110*/  USHF.R.U64 UR25, UR20, UR15, UR11 ;  /* 0x0000000f14197299 */ /* 0x000fe4000800120b */
[----:B------:R-:W-:Y:S01]  /*1120*/  USHF.R.U32.HI UR11, URZ, UR15, UR11 ;  /* 0x0000000f3f0b7299 */ /* 0x000fe2000801160b */
[----:B------:R-:W-:Y:S01]  /*1130*/  UMOV UR10, 0xffffffff ;  /* 0xffffffff000a7882 */ /* 0x000fe20000000000 */
[----:B------:R-:W-:Y:S01]  /*1140*/  ULDC UR5, c[0x0][0x600] ;  /* 0x0001800000057ab9 */ /* 0x000fe20000000800 */
[----:B------:R-:W-:-:S02]  /*1150*/  USHF.L.U32 UR10, UR10, UR21, URZ ;  /* 0x000000150a0a7299 */ /* 0x000fc4000800063f */
[----:B------:R-:W-:Y:S02]  /*1160*/  USHF.R.U64 UR26, UR25, UR21, UR11 ;  /* 0x00000015191a7299 */ /* 0x000fe4000800120b */
[----:B------:R-:W-:Y:S02]  /*1170*/  ULOP3.LUT UR15, URZ, UR10, URZ, 0x33, !UPT ;  /* 0x0000000a3f0f7292 */ /* 0x000fe4000f8e333f */
[----:B------:R-:W-:Y:S02]  /*1180*/  UIADD3 UR19, UR5, -0x1, URZ ;  /* 0xffffffff05137890 */ /* 0x000fe4000fffe03f */
[----:B------:R-:W-:Y:S01]  /*1190*/  USHF.R.U32.HI UR11, URZ, UR21, UR11 ;  /* 0x000000153f0b7299 */ /* 0x000fe2000801160b */
[----:B------:R-:W-:Y:S01]  /*11a0*/  ULDC UR22, c[0x0][0x648] ;  /* 0x0001920000167ab9 */ /* 0x000fe20000000800 */
[----:B------:R-:W-:Y:S01]  /*11b0*/  ULDC UR23, c[0x0][0x638] ;  /* 0x00018e0000177ab9 */ /* 0x000fe20000000800 */
[----:B------:R-:W-:Y:S01]  /*11c0*/  UMOV UR24, 0x1 ;  /* 0x0000000100187882 */ /* 0x000fe20000000000 */
[----:B------:R-:W-:Y:S01]  /*11d0*/  UMOV UR10, UR26 ;  /* 0x0000001a000a7c82 */ /* 0x000fe20008000000 */
[----:B------:R-:W-:Y:S07]  /*11e0*/  @!P0 BRA `(.L_x_13) ;  /* 0x0000000000308947 */ /* 0x000fee0003800000 */
[----:B------:R-:W-:Y:S02]  /*11f0*/  ULDC UR16, c[0x0][0x64c] ;  /* 0x0001930000107ab9 */ /* 0x000fe40000000800 */
        /* <DEDUP_REMOVED lines=8> */
[----:B------:R-:W-:-:S07]  /*1280*/  UIMAD.WIDE.U32.X UR8, UR18, UR9, UR16, UP1 ;  /* 0x00000009120872a5 */ /* 0x000fce00088e0410 */
[----:B------:R-:W-:Y:S01]  /*1290*/  UMOV UR10, UR8 ;  /* 0x00000008000a7c82 */ /* 0x000fe20008000000 */
[----:B------:R-:W-:-:S05]  /*12a0*/  UMOV UR11, UR9 ;  /* 0x00000009000b7c82 */ /* 0x000fca0008000000 */
.L_x_13:
[----:B------:R-:W-:Y:S01]  /*12b0*/  USHF.R.U64 UR9, UR10, UR22, UR11 ;  /* 0x000000160a097299 */ /* 0x000fe2000800120b */
[----:B------:R-:W-:Y:S01]  /*12c0*/  IMAD.MOV.U32 R0, RZ, RZ, 0x1 ;  /* 0x00000001ff007424 */ /* 0x000fe200078e00ff */
[----:B------:R-:W-:Y:S01]  /*12d0*/  USHF.L.U32 UR8, UR24, UR21, URZ ;  /* 0x0000001518087299 */ /* 0x000fe2000800063f */
[----:B------:R-:W-:Y:S01]  /*12e0*/  IMAD.U32 R19, RZ, RZ, UR4 ;  /* 0x00000004ff137e24 */ /* 0x000fe2000f8e00ff */
[----:B------:R-:W-:Y:S02]  /*12f0*/  ULOP3.LUT UR15, UR25, UR15, URZ, 0xc0, !UPT ;  /* 0x0000000f190f7292 */ /* 0x000fe4000f8ec03f */
[----:B------:R-:W-:Y:S02]  /*1300*/  UIADD3 UR10, -UR9, URZ, URZ ;  /* 0x0000003f090a7290 */ /* 0x000fe4000fffe13f */
[----:B------:R-:W-:Y:S02]  /*1310*/  UIMAD UR15, UR8, UR9, UR15 ;  /* 0x00000009080f72a4 */ /* 0x000fe4000f8e020f */
[----:B------:R-:W-:-:S02]  /*1320*/  ULOP3.LUT UR19, UR20, UR19, URZ, 0xc0, !UPT ;  /* 0x0000001314137292 */ /* 0x000fc4000f8ec03f */
[----:B------:R-:W-:Y:S01]  /*1330*/  UIMAD UR8, UR10, UR23, UR26 ;  /* 0x000000170a0872a4 */ /* 0x000fe2000f8e021a */
[----:B------:R-:W-:Y:S01]  /*1340*/  ULDC UR9, c[0x0][0x610] ;  /* 0x0001840000097ab9 */ /* 0x000fe20000000800 */
[----:B------:R-:W-:Y:S02]  /*1350*/  UISETP.NE.AND UP1, UPT, UR45, URZ, UPT ;  /* 0x0000003f2d00728c */ /* 0x000fe4000bf25270 */
[----:B------:R-:W-:Y:S02]  /*1360*/  UIMAD UR7, UR15, UR9, UR7 ;  /* 0x000000090f0772a4 */ /* 0x000fe4000f8e0207 */
[----:B------:R-:W-:-:S04]  /*1370*/  UIMAD UR8, UR8, UR5, UR19 ;  /* 0x00000005080872a4 */ /* 0x000fc8000f8e0213 */
[----:B------:R-:W-:Y:S02]  /*1380*/  USEL UR5, UR8, UR7, !UP1 ;  /* 0x0000000708057287 */ /* 0x000fe4000c800000 */
[----:B------:R-:W-:-:S04]  /*1390*/  USEL UR7, UR7, UR8, !UP1 ;  /* 0x0000000807077287 */ /* 0x000fc8000c800000 */
[----:B------:R-:W-:Y:S02]  /*13a0*/  IMAD.U32 R2, RZ, RZ, UR5 ;  /* 0x00000005ff027e24 */ /* 0x000fe4000f8e00ff */
[----:B------:R-:W-:-:S07]  /*13b0*/  IMAD.U32 R18, RZ, RZ, UR7 ;  /* 0x00000007ff127e24 */ /* 0x000fce000f8e00ff */
.L_x_11:
[----:B------:R-:W-:Y:S05]  /*13c0*/  @!P1 BRA `(.L_x_14) ;  /* 0x00000000000c9947 */ /* 0x000fea0003800000 */
[----:B------:R-:W-:Y:S01]  /*13d0*/  UCGABAR_WAIT ;  /* 0x0000000000007dc7 */ /* 0x000fe20008000000 */
[----:B------:R-:W-:Y:S01]  /*13e0*/  CCTL.IVALL ;  /* 0x00000000ff00798f */ /* 0x000fe20002000000 */
[----:B------:R-:W-:Y:S05]  /*13f0*/  BRA `(.L_x_15) ;  /* 0x0000000000047947 */ /* 0x000fea0003800000 */
.L_x_14:
[----:B------:R-:W-:Y:S06]  /*1400*/  BAR.SYNC.DEFER_BLOCKING 0x0 ;  /* 0x0000000000007b1d */ /* 0x000fec0000010000 */
.L_x_15:
[----:B------:R-:W-:Y:S02]  /*1410*/  ULDC UR4, c[0x0][0x28c] ;  /* 0x0000a30000047ab9 */ /* 0x000fe40000000800 */
[----:B------:R-:W-:-:S04]  /*1420*/  UIADD3 UR4, UR4, 0x7f, URZ ;  /* 0x0000007f04047890 */ /* 0x000fc8000fffe03f */
[----:B------:R-:W-:-:S04]  /*1430*/  USHF.R.S32.HI UR5, URZ, 0x1f, UR4 ;  /* 0x0000001f3f057899 */ /* 0x000fc80008011404 */
[----:B------:R-:W-:-:S04]  /*1440*/  ULEA.HI UR5, UR5, UR4, URZ, 0x7 ;  /* 0x0000000405057291 */ /* 0x000fc8000f8f383f */
[----:B------:R-:W-:Y:S01]  /*1450*/  USHF.R.S32.HI UR38, URZ, 0x7, UR5 ;  /* 0x000000073f267899 */ /* 0x000fe20008011405 */
[----:B------:R-:W-:Y:S11]  /*1460*/  @!P2 BRA `(.L_x_16) ;  /* 0x0000009c00dca947 */ /* 0x000ff60003800000 */
[----:B------:R-:W-:-:S06]  /*1470*/  UISETP.GT.U32.AND UP1, UPT, UR14, 0x1, UPT ;  /* 0x000000010e00788c */ /* 0x000fcc000bf24070 */
[----:B------:R-:W-:-:S13]  /*1480*/  PLOP3.LUT P0, PT, PT, PT, UP1, 0x80, 0x0 ;  /* 0x000000000000781c */ /* 0x000fda0003f0f018 */
[----:B------:R-:W-:Y:S05]  /*1490*/  @P0 EXIT ;  /* 0x000000000000094d */ /* 0x000fea0003800000 */
.L_x_17:
[----:B------:R-:W-:-:S08]  /*14a0*/  NOP ;  /* 0x0000000000007918 */ /* 0x000fd00000000000 */
[----:B------:R-:W0:Y:S02]  /*14b0*/  USETMAXREG.TRY_ALLOC.CTAPOOL UP1, 0xe8 ;  /* 0x000000e8000079c8 */ /* 0x000e240008020600 */
[----:B0-----:R-:W-:-:S13]  /*14c0*/  PLOP3.LUT P0, PT, PT, PT, UP1, 0x80, 0x0 ;  /* 0x000000000000781c */ /* 0x001fda0003f0f018 */
[----:B------:R-:W-:Y:S05]  /*14d0*/  @!P0 BRA `(.L_x_17) ;  /* 0xfffffffc00f08947 */ /* 0x000fea000383ffff */
[----:B------:R-:W-:-:S13]  /*14e0*/  LOP3.LUT P0, RZ, R0, 0xff, RZ, 0xc0, !PT ;  /* 0x000000ff00ff7812 */ /* 0x000fda000780c0ff */
[----:B------:R-:W-:Y:S05]  /*14f0*/  @!P0 EXIT ;  /* 0x000000000000894d */ /* 0x000fea0003800000 */
[----:B------:R-:W0:Y:S01]  /*1500*/  S2UR UR5, SR_CgaCtaId ;  /* 0x00000000000579c3 */ /* 0x000e220000008800 */
[----:B------:R-:W-:Y:S01]  /*1510*/  VIADD R8, R8, 0xffffffff ;  /* 0xffffffff08087836 */ /* 0x000fe20000000000 */
[CC--:B------:R-:W-:Y:S01]  /*1520*/  LEA.HI R0, R9.reuse, R4.reuse, RZ, 0x2 ;  /* 0x0000000409007211 */ /* 0x0c0fe200078f10ff */
[----:B------:R-:W-:Y:S01]  /*1530*/  UMOV UR41, 0x400 ;  /* 0x0000040000297882 */ /* 0x000fe20000000000 */
[----:B------:R-:W-:Y:S01]  /*1540*/  LEA.HI R9, R9, R4, RZ, 0x5 ;  /* 0x0000000409097211 */ /* 0x000fe200078f28ff */
[----:B------:R-:W-:Y:S01]  /*1550*/  USHF.R.U32.HI UR4, URZ, 0x2, UR38 ;  /* 0x000000023f047899 */ /* 0x000fe20008011626 */
[C---:B------:R-:W-:Y:S01]  /*1560*/  R2UR UR43, R8.reuse ;  /* 0x00000000082b72ca */ /* 0x040fe200000e0000 */
[----:B------:R-:W-:Y:S01]  /*1570*/  ULOP3.LUT UR42, UR38, 0x3, URZ, 0xc0, !UPT ;  /* 0x00000003262a7892 */ /* 0x000fe2000f8ec03f */
[--C-:B------:R-:W-:Y:S01]  /*1580*/  SHF.R.S32.HI R154, RZ, 0x2, R0.reuse ;  /* 0x00000002ff9a7819 */ /* 0x100fe20000011400 */
[----:B------:R-:W-:Y:S01]  /*1590*/  UISETP.LT.AND UP1, UPT, UR38, 0x1, UPT ;  /* 0x000000012600788c */ /* 0x000fe2000bf21270 */
[----:B------:R-:W-:Y:S01]  /*15a0*/  SHF.R.S32.HI R3, RZ, 0x1f, R0 ;  /* 0x0000001fff037819 */ /* 0x000fe20000011400 */
[----:B------:R-:W-:Y:S01]  /*15b0*/  ULOP3.LUT UR4, UR4, 0x1, URZ, 0xc0, !UPT ;  /* 0x0000000104047892 */ /* 0x000fe2000f8ec03f */
[----:B------:R-:W-:Y:S01]  /*15c0*/  SHF.R.S32.HI R9, RZ, 0x5, R9 ;  /* 0x00000005ff097819 */ /* 0x000fe20000011409 */
[----:B------:R-:W-:Y:S01]  /*15d0*/  ULDC UR6, c[0x0][0x284] ;  /* 0x0000a10000067ab9 */ /* 0x000fe20000000800 */
[----:B------:R-:W-:Y:S01]  /*15e0*/  LEA.HI R3, R3, R154, RZ, 0x3 ;  /* 0x0000009a03037211 */ /* 0x000fe200078f18ff */
[----:B------:R-:W-:Y:S01]  /*15f0*/  USEL UR42, UR42, URZ, !UP0 ;  /* 0x0000003f2a2a7287 */ /* 0x000fe2000c000000 */
[----:B------:R-:W-:Y:S01]  /*1600*/  ISETP.NE.AND P0, PT, R8, RZ, PT ;  /* 0x000000ff0800720c */ /* 0x000fe20003f05270 */
[----:B------:R-:W-:Y:S01]  /*1610*/  USEL UR46, UR38, 0x1, UP1 ;  /* 0x00000001262e7887 */ /* 0x000fe20008800000 */
[----:B------:R-:W-:Y:S01]  /*1620*/  LOP3.LUT R3, R3, 0xfffffff8, RZ, 0xc0, !PT ;  /* 0xfffffff803037812 */ /* 0x000fe200078ec0ff */
[----:B------:R-:W-:Y:S01]  /*1630*/  USHF.L.U32 UR43, UR43, 0x3, URZ ;  /* 0x000000032b2b7899 */ /* 0x000fe2000800063f */
[----:B------:R-:W-:Y:S01]  /*1640*/  SEL R172, RZ, 0x1, P0 ;  /* 0x00000001ffac7807 */ /* 0x000fe20000000000 */
[----:B------:R-:W-:-:S02]  /*1650*/  UISETP.EQ.U32.AND UP0, UPT, UR4, 0x1, !UP0 ;  /* 0x000000010400788c */ /* 0x000fc4000c702070 */
[----:B------:R-:W-:Y:S01]  /*1660*/  IMAD.IADD R154, R154, 0x1, -R3 ;  /* 0x000000019a9a7824 */ /* 0x000fe200078e0a03 */
[----:B0-----:R-:W-:Y:S01]  /*1670*/  ULEA UR41, UR5, UR41, 0x18 ;  /* 0x0000002905297291 */ /* 0x001fe2000f8ec03f */
[----:B------:R-:W-:Y:S01]  /*1680*/  IMAD.U32 R158, RZ, RZ, UR43 ;  /* 0x0000002bff9e7e24 */ /* 0x000fe2000f8e00ff */
[----:B------:R-:W-:Y:S01]  /*1690*/  LOP3.LUT R3, R0, 0xfffffffc, RZ, 0xc0, !PT ;  /* 0xfffffffc00037812 */ /* 0x000fe200078ec0ff */
[C-C-:B------:R-:W-:Y:S01]  /*16a0*/  IMAD R161, R9.reuse, -0x10, -R154.reuse ;  /* 0xfffffff009a17824 */ /* 0x140fe200078e0a9a */
[----:B------:R-:W-:Y:S01]  /*16b0*/  UIADD3 UR44, UR41, 0x50, URZ ;  /* 0x00000050292c7890 */ /* 0x000fe2000fffe03f */
[--C-:B------:R-:W-:Y:S01]  /*16c0*/  SHF.R.S32.HI R155, RZ, 0x1f, R154.reuse ;  /* 0x0000001fff9b7819 */ /* 0x100fe2000001149a */
[----:B------:R-:W-:Y:S01]  /*16d0*/  ULOP3.LUT UR36, UR39, 0x1, URZ, 0xfc, !UPT ;  /* 0x0000000127247892 */ /* 0x000fe2000f8efc3f */
[----:B------:R-:W-:Y:S01]  /*16e0*/  LOP3.LUT R160, R158, 0x8, RZ, 0xc0, !PT ;  /* 0x000000089ea07812 */ /* 0x000fe200078ec0ff */
[----:B------:R-:W-:Y:S01]  /*16f0*/  IMAD.IADD R156, R4, 0x1, -R3 ;  /* 0x00000001049c7824 */ /* 0x000fe200078e0a03 */
[----:B------:R-:W-:Y:S01]  /*1700*/  LOP3.LUT R158, R158, 0x8, RZ, 0xc, !PT ;  /* 0x000000089e9e7812 */ /* 0x000fe200078e0cff */
[----:B------:R-:W-:Y:S01]  /*1710*/  IMAD.U32 R157, RZ, RZ, UR44 ;  /* 0x0000002cff9d7e24 */ /* 0x000fe2000f8e00ff */
[----:B------:R-:W-:Y:S01]  /*1720*/  LOP3.LUT R160, R160, 0x18, RZ, 0x3c, !PT ;  /* 0x00000018a0a07812 */ /* 0x000fe200078e3cff */
[----:B------:R-:W-:Y:S01]  /*1730*/  IMAD.WIDE R154, R9, 0x10, R154 ;  /* 0x00000010099a7825 */ /* 0x000fe200078e029a */
[----:B------:R-:W-:-:S02]  /*1740*/  USHF.L.U32 UR40, UR38, 0x1, URZ ;  /* 0x0000000126287899 */ /* 0x000fc4000800063f */
[----:B------:R-:W-:Y:S01]  /*1750*/  UIADD3 UR46, -UR46, UR38, URZ ;  /* 0x000000262e2e7290 */ /* 0x000fe2000fffe13f */
[----:B------:R-:W-:Y:S01]  /*1760*/  VIADD R159, R157, UR43 ;  /* 0x0000002b9d9f7c36 */ /* 0x000fe20008000000 */
[----:B------:R-:W-:Y:S01]  /*1770*/  USEL UR47, URZ, 0x1, !UP0 ;  /* 0x000000013f2f7887 */ /* 0x000fe2000c000000 */
[----:B------:R-:W-:-:S11]  /*1780*/  VIADD R161, R161, UR6 ;  /* 0x00000006a1a17c36 */ /* 0x000fd60008000000 */
.L_x_293:
[----:B------:R-:W-:Y:S01]  /*1790*/  SHF.L.U32 R0, R172, 0x1f, RZ ;  /* 0x0000001fac007819 */ /* 0x000fe200000006ff */
[----:B------:R-:W-:Y:S02]  /*17a0*/  ULDC UR4, c[0x0][0x28c] ;  /* 0x0000a30000047ab9 */ /* 0x000fe40000000800 */
[----:B------:R-:W-:Y:S01]  /*17b0*/  ISETP.LT.AND P1, PT, RZ, UR4, PT ;  /* 0x00000004ff007c0c */ /* 0x000fe2000bf21270 */
[----:B------:R-:W0:Y:S02]  /*17c0*/  SYNCS.PHASECHK.TRANS64.TRYWAIT P0, [R157+UR43], R0 ;  /* 0x000000009d0075a7 */ /* 0x000e24000800016b */
[----:B0-234-:R-:W-:Y:S10]  /*17d0*/  @!P0 BRA `(.L_x_18) ;  /* 0x000000ac00988947 */ /* 0x01dff40003800000 */
.L_x_315:
[----:B------:R-:W-:Y:S05]  /*17e0*/  @P1 BRA `(.L_x_19) ;  /* 0x0000000000401947 */ /* 0x000fea0003800000 */
[----:B0-----:R-:W-:Y:S01]  /*17f0*/  MOV R0, 0x0 ;  /* 0x0000000000007802 */ /* 0x001fe20000000f00 */
[----:B------:R-:W-:Y:S01]  /*1800*/  ULDC.64 UR4, c[0x4][0x68] ;  /* 0x01001a0000047ab9 */ /* 0x000fe20000000a00 */
[----:B------:R-:W-:Y:S01]  /*1810*/  ULDC.64 UR6, c[0x4][0x8] ;  /* 0x0100020000067ab9 */ /* 0x000fe20000000a00 */
[----:B------:R-:W-:Y:S01]  /*1820*/  IMAD.U32 R4, RZ, RZ, UR4 ;  /* 0x00000004ff047e24 */ /* 0x000fe2000f8e00ff */
[----:B------:R0:W1:Y:S01]  /*1830*/  LDC.64 R14, c[0x4][R0] ;  /* 0x01000000000e7b82 */ /* 0x0000620000000a00 */
[----:B------:R-:W-:Y:S01]  /*1840*/  IMAD.U32 R5, RZ, RZ, UR5 ;  /* 0x00000005ff057e24 */ /* 0x000fe2000f8e00ff */
[----:B------:R-:W-:Y:S01]  /*1850*/  ULDC.64 UR4, c[0x4][0x70] ;  /* 0x01001c0000047ab9 */ /* 0x000fe20000000a00 */
[----:B------:R-:W-:Y:S02]  /*1860*/  IMAD.U32 R10, RZ, RZ, UR6 ;  /* 0x00000006ff0a7e24 */ /* 0x000fe4000f8e00ff */
[----:B------:R-:W-:Y:S02]  /*1870*/  IMAD.U32 R6, RZ, RZ, UR4 ;  /* 0x00000004ff067e24 */ /* 0x000fe4000f8e00ff */
[----:B------:R-:W-:-:S02]  /*1880*/  IMAD.U32 R7, RZ, RZ, UR5 ;  /* 0x00000005ff077e24 */ /* 0x000fc4000f8e00ff */
[----:B------:R-:W-:Y:S02]  /*1890*/  IMAD.U32 R11, RZ, RZ, UR7 ;  /* 0x00000007ff0b7e24 */ /* 0x000fe4000f8e00ff */
[----:B------:R-:W-:Y:S02]  /*18a0*/  IMAD.MOV.U32 R8, RZ, RZ, 0x1e1 ;  /* 0x000001e1ff087424 */ /* 0x000fe400078e00ff */
[----:B------:R-:W-:Y:S02]  /*18b0*/  IMAD.MOV.U32 R12, RZ, RZ, 0x1 ;  /* 0x00000001ff0c7424 */ /* 0x000fe400078e00ff */
[----:B0-----:R-:W-:-:S07]  /*18c0*/  IMAD.MOV.U32 R13, RZ, RZ, RZ ;  /* 0x000000ffff0d7224 */ /* 0x001fce00078e00ff */
[----:B------:R-:W-:-:S07]  /*18d0*/  LEPC R20, `(.L_x_19) ;  /* 0x000000001014794e */ /* 0x000fce0000000000 */
[----:B-1---5:R-:W-:Y:S05]  /*18e0*/  CALL.ABS.NOINC R14 ;  /* 0x000000000e007343 */ /* 0x022fea0003c00000 */
.L_x_19:
[----:B0-----:R-:W-:-:S05]  /*18f0*/  IMAD.U32 R0, RZ, RZ, UR36 ;  /* 0x00000024ff007e24 */ /* 0x001fca000f8e00ff */
[----:B------:R-:W-:-:S13]  /*1900*/  ISETP.NE.AND P0, PT, R0, 0x3, PT ;  /* 0x000000030000780c */ /* 0x000fda0003f05270 */
[----:B------:R-:W-:Y:S05]  /*1910*/  @!P0 BRA `(.L_x_20) ;  /* 0x0000000000048947 */ /* 0x000fea0003800000 */
[----:B------:R-:W-:Y:S01]  /*1920*/  BPT.TRAP 0x1 ;  /* 0x000000040000795c */ /* 0x000fe20000300000 */
.L_x_20:
[----:B------:R-:W-:Y:S02]  /*1930*/  IMAD.U32 R3, RZ, RZ, UR42 ;  /* 0x0000002aff037e24 */ /* 0x000fe4000f8e00ff */
[----:B------:R-:W-:-:S03]  /*1940*/  IMAD.U32 R0, RZ, RZ, UR47 ;  /* 0x0000002fff007e24 */ /* 0x000fc6000f8e00ff */
[----:B------:R-:W-:Y:S02]  /*1950*/  LEA R3, R3, UR41, 0x3 ;  /* 0x0000002903037c11 */ /* 0x000fe4000f8e18ff */
[----:B------:R-:W-:-:S04]  /*1960*/  SHF.L.U32 R0, R0, 0x1f, RZ ;  /* 0x0000001f00007819 */ /* 0x000fc800000006ff */
[----:B------:R0:W1:Y:S01]  /*1970*/  SYNCS.PHASECHK.TRANS64.TRYWAIT P1, [R3+URZ], R0 ;  /* 0x00000000030075a7 */ /* 0x000062000802017f */
[----:B------:R-:W-:Y:S05]  /*1980*/  @!P0 BRA `(.L_x_21) ;  /* 0x0000000000048947 */ /* 0x000fea0003800000 */
[----:B------:R-:W-:Y:S01]  /*1990*/  BPT.TRAP 0x1 ;  /* 0x000000040000795c */ /* 0x000fe20000300000 */
.L_x_21:
[----:B------:R-:W-:-:S05]  /*19a0*/  IMAD.U32 R4, RZ, RZ, UR46 ;  /* 0x0000002eff047e24 */ /* 0x000fca000f8e00ff */
[----:B------:R-:W-:Y:S01]  /*19b0*/  ISETP.GE.AND P2, PT, R4, 0x1, PT ;  /* 0x000000010400780c */ /* 0x000fe20003f46270 */
[----:B-1----:R-:W-:-:S12]  /*19c0*/  @P1 BRA `(.L_x_22) ;  /* 0x0000000000081947 */ /* 0x002fd80003800000 */
[----:B------:R-:W1:Y:S02]  /*19d0*/  SYNCS.PHASECHK.TRANS64.TRYWAIT P1, [R3+URZ], R0 ;  /* 0x00000000030075a7 */ /* 0x000e64000802017f */
[----:B-1----:R-:W-:Y:S05]  /*19e0*/  @!P1 BRA `(.L_x_23) ;  /* 0x000000ac00289947 */ /* 0x002fea0003800000 */
.L_x_22:
[----:B------:R-:W-:Y:S05]  /*19f0*/  WARPSYNC.ALL ;  /* 0x0000000000007948 */ /* 0x000fea0003800000 */
[----:B------:R-:W-:Y:S01]  /*1a00*/  UIADD3 UR4, UR41, 0x180, URZ ;  /* 0x0000018029047890 */ /* 0x000fe2000fffe03f */
[----:B------:R-:W-:Y:S01]  /*1a10*/  WARPGROUP.ARRIVE ;  /* 0x00000000000079c5 */ /* 0x000fe20000000000 */
[----:B------:R-:W-:Y:S02]  /*1a20*/  UIADD3 UR5, UR41, 0x20180, URZ ;  /* 0x0002018029057890 */ /* 0x000fe4000fffe03f */
[----:B------:R-:W-:Y:S02]  /*1a30*/  USHF.R.U32.HI UR4, URZ, 0x4, UR4 ;  /* 0x000000043f047899 */ /* 0x000fe40008011604 */
[----:B------:R-:W-:-:S02]  /*1a40*/  USHF.R.U32.HI UR5, URZ, 0x4, UR5 ;  /* 0x000000043f057899 */ /* 0x000fc40008011605 */
[----:B------:R-:W-:Y:S02]  /*1a50*/  ULOP3.LUT UR4, UR4, 0x3fff, URZ, 0xc0, !UPT ;  /* 0x00003fff04047892 */ /* 0x000fe4000f8ec03f */
[----:B------:R-:W-:Y:S02]  /*1a60*/  ULOP3.LUT UR5, UR5, 0x3fff, URZ, 0xc0, !UPT ;  /* 0x00003fff05057892 */ /* 0x000fe4000f8ec03f */
[----:B------:R-:W-:Y:S02]  /*1a70*/  ULOP3.LUT UR4, UR4, 0x10000, URZ, 0xfc, !UPT ;  /* 0x0001000004047892 */ /* 0x000fe4000f8efc3f */
[----:B------:R-:W-:Y:S02]  /*1a80*/  ULOP3.LUT UR5, UR5, 0x10000, URZ, 0xfc, !UPT ;  /* 0x0001000005057892 */ /* 0x000fe4000f8efc3f */
[----:B------:R-:W-:Y:S02]  /*1a90*/  ULEA UR7, UR42, UR4, 0xb ;  /* 0x000000042a077291 */ /* 0x000fe4000f8e583f */
[----:B------:R-:W-:Y:S01]  /*1aa0*/  ULEA UR6, UR42, UR5, 0xd ;  /* 0x000000052a067291 */ /* 0x000fe2000f8e683f */
[----:B------:R-:W-:Y:S01]  /*1ab0*/  UMOV UR9, 0x40000040 ;  /* 0x4000004000097882 */ /* 0x000fe20000000000 */
[----:B------:R-:W-:-:S03]  /*1ac0*/  UMOV UR11, 0x40000040 ;  /* 0x40000040000b7882 */ /* 0x000fc60000000000 */
[----:B------:R-:W-:Y:S02]  /*1ad0*/  UMOV UR8, UR7 ;  /* 0x0000000700087c82 */ /* 0x000fe40008000000 */
[----:B------:R-:W-:Y:S02]  /*1ae0*/  UMOV UR10, UR6 ;  /* 0x00000006000a7c82 */ /* 0x000fe40008000000 */
[----:B------:R-:W-:Y:S01]  /*1af0*/  HGMMA.64x256x8.F32.TF32 R24, gdesc[UR8], RZ, !UPT, gsb0 ;  /* 0x07e00000081879f0 */ /* 0x000fe2000c0028ff */
[----:B------:R-:W-:Y:S02]  /*1b00*/  UIADD3 UR8, UR7, 0x2, URZ ;  /* 0x0000000207087890 */ /* 0x000fe4000fffe03f */
[----:B------:R-:W-:Y:S01]  /*1b10*/  UIADD3 UR10, UR6, 0x2, URZ ;  /* 0x00000002060a7890 */ /* 0x000fe2000fffe03f */
[----:B------:R-:W-:Y:S01]  /*1b20*/  UMOV UR9, 0x40000040 ;  /* 0x4000004000097882 */ /* 0x000fe20000000000 */
[----:B------:R-:W-:Y:S01]  /*1b30*/  UMOV UR11, 0x40000040 ;  /* 0x40000040000b7882 */ /* 0x000fe20000000000 */
[----:B------:R-:W-:-:S02]  /*1b40*/  WARPGROUP.DEPBAR.LE gsb0, 0x0 ;  /* 0x00008000000079c5 */ /* 0x000fc40000010000 */
[----:B------:R-:W-:-:S15]  /*1b50*/  WARPGROUP.ARRIVE ;  /* 0x00000000000079c5 */ /* 0x000fde0000000000 */
[----:B------:R-:W-:-:S05]  /*1b60*/  NOP ;  /* 0x0000000000007918 */ /* 0x000fca0000000000 */
[----:B------:R-:W-:Y:S01]  /*1b70*/  HGMMA.64x256x8.F32.TF32 R24, gdesc[UR8], R24, gsb0 ;  /* 0x07e00000081879f0 */ /* 0x000fe20008002818 */
[----:B------:R-:W-:Y:S02]  /*1b80*/  UIADD3 UR8, UR7, 0x4, URZ ;  /* 0x0000000407087890 */ /* 0x000fe4000fffe03f */
[----:B------:R-:W-:Y:S01]  /*1b90*/  UIADD3 UR10, UR6, 0x4, URZ ;  /* 0x00000004060a7890 */ /* 0x000fe2000fffe03f */
[----:B------:R-:W-:Y:S01]  /*1ba0*/  UMOV UR9, 0x40000040 ;  /* 0x4000004000097882 */ /* 0x000fe20000000000 */
[----:B------:R-:W-:Y:S01]  /*1bb0*/  UMOV UR11, 0x40000040 ;  /* 0x40000040000b7882 */ /* 0x000fe20000000000 */
[----:B------:R-:W-:Y:S02]  /*1bc0*/  WARPGROUP.DEPBAR.LE gsb0, 0x0 ;  /* 0x00008000000079c5 */ /* 0x000fe40000010000 */
        /* <DEDUP_REMOVED lines=106> */
[----:B------:R-:W-:Y:S03]  /*2270*/  HGMMA.64x256x8.F32.TF32 R24, gdesc[UR8], R24, gsb0 ;  /* 0x07e00000081879f0 */ /* 0x000fe60008002818 */
[----:B------:R-:W-:Y:S02]  /*2280*/  WARPGROUP.DEPBAR.LE gsb0, 0x0 ;  /* 0x00008000000079c5 */ /* 0x000fe40000010000 */
[----:B------:R-:W-:Y:S05]  /*2290*/  @!P2 BRA `(.L_x_24) ;  /* 0x0000000800a4a947 */ /* 0x000fea0003800000 */
[----:B------:R-:W-:Y:S01]  /*22a0*/  UIADD3 UR6, UR42, 0x1, URZ ;  /* 0x000000012a067890 */ /* 0x000fe2000fffe03f */
[----:B01----:R-:W-:Y:S02]  /*22b0*/  IMAD.U32 R0, RZ, RZ, UR46 ;  /* 0x0000002eff007e24 */ /* 0x003fe4000f8e00ff */
[----:B------:R-:W-:Y:S01]  /*22c0*/  IMAD.U32 R3, RZ, RZ, UR42 ;  /* 0x0000002aff037e24 */ /* 0x000fe2000f8e00ff */
[----:B------:R-:W-:-:S04]  /*22d0*/  UISETP.NE.AND UP0, UPT, UR6, 0x4, UPT ;  /* 0x000000040600788c */ /* 0x000fc8000bf05270 */
[----:B------:R-:W-:Y:S02]  /*22e0*/  USEL UR7, URZ, 0x1, UP0 ;  /* 0x000000013f077887 */ /* 0x000fe40008000000 */
[----:B------:R-:W-:Y:S02]  /*22f0*/  USEL UR6, UR6, URZ, UP0 ;  /* 0x0000003f06067287 */ /* 0x000fe40008000000 */
[----:B------:R-:W-:-:S06]  /*2300*/  ULOP3.LUT UR7, UR47, UR7, URZ, 0x3c, !UPT ;  /* 0x000000072f077292 */ /* 0x000fcc000f8e3c3f */
[----:B------:R-:W-:-:S07]  /*2310*/  IMAD.U32 R6, RZ, RZ, UR7 ;  /* 0x00000007ff067e24 */ /* 0x000fce000f8e00ff */
.L_x_31:
[----:B------:R-:W-:Y:S05]  /*2320*/  @!P0 BRA `(.L_x_25) ;  /* 0x0000000000048947 */ /* 0x000fea0003800000 */
[----:B------:R-:W-:Y:S01]  /*2330*/  BPT.TRAP 0x1 ;  /* 0x000000040000795c */ /* 0x000fe20000300000 */
.L_x_25:
[----:B------:R-:W-:Y:S01]  /*2340*/  ULEA UR7, UR6, UR41, 0x3 ;  /* 0x0000002906077291 */ /* 0x000fe2000f8e183f */
[----:B------:R-:W-:-:S08]  /*2350*/  SHF.L.U32 R4, R6, 0x1f, RZ ;  /* 0x0000001f06047819 */ /* 0x000fd000000006ff */
[----:B------:R0:W1:Y:S01]  /*2360*/  SYNCS.PHASECHK.TRANS64.TRYWAIT P1, [UR7], R4 ;  /* 0x00000004ff0075a7 */ /* 0x0000620008020147 */
[----:B------:R-:W-:Y:S05]  /*2370*/  @!P0 BRA `(.L_x_26) ;  /* 0x0000000000048947 */ /* 0x000fea0003800000 */
[----:B------:R-:W-:Y:S01]  /*2380*/  BPT.TRAP 0x1 ;  /* 0x000000040000795c */ /* 0x000fe20000300000 */
.L_x_26:
[----:B-1----:R-:W-:Y:S05]  /*2390*/  @P1 BRA `(.L_x_27) ;  /* 0x0000000000081947 */ /* 0x002fea0003800000 */
[----:B------:R-:W1:Y:S02]  /*23a0*/  SYNCS.PHASECHK.TRANS64.TRYWAIT P1, [UR7], R4 ;  /* 0x00000004ff0075a7 */ /* 0x000e640008020147 */
[----:B-1----:R-:W-:Y:S05]  /*23b0*/  @!P1 BRA `(.L_x_28) ;  /* 0x000000a000c89947 */ /* 0x002fea0003800000 */
.L_x_27:
[----:B------:R-:W-:Y:S01]  /*23c0*/  ULEA UR7, UR6, UR5, 0xd ;  /* 0x0000000506077291 */ /* 0x000fe2000f8e683f */
[----:B------:R-:W-:Y:S01]  /*23d0*/  WARPGROUP.ARRIVE ;  /* 0x00000000000079c5 */ /* 0x000fe20000000000 */
[----:B------:R-:W-:Y:S01]  /*23e0*/  ULEA UR12, UR6, UR4, 0xb ;  /* 0x00000004060c7291 */ /* 0x000fe2000f8e583f */
[----:B------:R-:W-:Y:S01]  /*23f0*/  UMOV UR11, 0x40000040 ;  /* 0x40000040000b7882 */ /* 0x000fe20000000000 */
[----:B------:R-:W-:-:S03]  /*2400*/  UMOV UR9, 0x40000040 ;  /* 0x4000004000097882 */ /* 0x000fc60000000000 */
[----:B------:R-:W-:Y:S02]  /*2410*/  UMOV UR10, UR7 ;  /* 0x00000007000a7c82 */ /* 0x000fe40008000000 */
[----:B------:R-:W-:Y:S02]  /*2420*/  UMOV UR8, UR12 ;  /* 0x0000000c00087c82 */ /* 0x000fe40008000000 */
[----:B------:R-:W-:Y:S01]  /*2430*/  HGMMA.64x256x8.F32.TF32 R24, gdesc[UR8], R24, gsb0 ;  /* 0x07e00000081879f0 */ /* 0x000fe20008002818 */
        /* <DEDUP_REMOVED lines=122> */
[----:B------:R-:W-:Y:S01]  /*2be0*/  BPT.TRAP 0x1 ;  /* 0x000000040000795c */ /* 0x000fe20000300000 */
.L_x_29:
[----:B------:R-:W-:Y:S01]  /*2bf0*/  ISETP.NE.AND P1, PT, R152, RZ, PT ;  /* 0x000000ff9800720c */ /* 0x000fe20003f25270 */
[----:B------:R-:W-:-:S12]  /*2c00*/  UISETP.GT.U32.AND UP0, UPT, UR39, 0x1, UPT ;  /* 0x000000012700788c */ /* 0x000fd8000bf04070 */
[----:B01----:R-:W-:-:S05]  /*2c10*/  @P1 LEA R4, R3, UR41, 0x3 ;  /* 0x0000002903041c11 */ /* 0x003fca000f8e18ff */
[----:B------:R-:W-:-:S05]  /*2c20*/  @P1 VIADD R4, R4, 0x20 ;  /* 0x0000002004041836 */ /* 0x000fca0000000000 */
[----:B------:R-:W-:-:S04]  /*2c30*/  @P1 PRMT R4, R153, 0x654, R4 ;  /* 0x0000065499041816 */ /* 0x000fc80000000004 */
[----:B------:R0:W-:Y:S01]  /*2c40*/  @P1 SYNCS.ARRIVE.TRANS64.RED.A1T0 RZ, [R4+URZ], RZ ;  /* 0x000000ff04ff19a7 */ /* 0x0001e2000810043f */
[----:B------:R-:W-:-:S13]  /*2c50*/  PLOP3.LUT P1, PT, PT, PT, UP0, 0x80, 0x0 ;  /* 0x000000000000781c */ /* 0x000fda0003f2f008 */
[----:B0-----:R-:W-:Y:S05]  /*2c60*/  @P1 BRA `(.L_x_30) ;  /* 0x0000000000041947 */ /* 0x001fea0003800000 */
[----:B------:R-:W-:Y:S01]  /*2c70*/  BPT.TRAP 0x1 ;  /* 0x000000040000795c */ /* 0x000fe20000300000 */
.L_x_30:
[----:B------:R-:W-:Y:S01]  /*2c80*/  UIADD3 UR6, UR6, 0x1, URZ ;  /* 0x0000000106067890 */ /* 0x000fe2000fffe03f */
[C---:B------:R-:W-:Y:S01]  /*2c90*/  ISETP.GT.AND P2, PT, R0.reuse, 0x1, PT ;  /* 0x000000010000780c */ /* 0x040fe20003f44270 */
[----:B------:R-:W-:Y:S02]  /*2ca0*/  VIADD R3, R3, 0x1 ;  /* 0x0000000103037836 */ /* 0x000fe40000000000 */
[----:B------:R-:W-:Y:S01]  /*2cb0*/  UISETP.NE.AND UP0, UPT, UR6, 0x4, UPT ;  /* 0x000000040600788c */ /* 0x000fe2000bf05270 */
[----:B------:R-:W-:Y:S02]  /*2cc0*/  VIADD R0, R0, 0xffffffff ;  /* 0xffffffff00007836 */ /* 0x000fe40000000000 */
[C---:B------:R-:W-:Y:S01]  /*2cd0*/  ISETP.NE.AND P1, PT, R3.reuse, 0x4, PT ;  /* 0x000000040300780c */ /* 0x040fe20003f25270 */
[----:B------:R-:W-:Y:S02]  /*2ce0*/  USEL UR7, URZ, 0x1, UP0 ;  /* 0x000000013f077887 */ /* 0x000fe40008000000 */
[----:B------:R-:W-:Y:S01]  /*2cf0*/  USEL UR6, UR6, URZ, UP0 ;  /* 0x0000003f06067287 */ /* 0x000fe20008000000 */
[----:B------:R-:W-:-:S03]  /*2d00*/  SEL R3, R3, RZ, P1 ;  /* 0x000000ff03037207 */ /* 0x000fc60000800000 */
[----:B------:R-:W-:Y:S01]  /*2d10*/  LOP3.LUT R6, R6, UR7, RZ, 0x3c, !PT ;  /* 0x0000000706067c12 */ /* 0x000fe2000f8e3cff */
[----:B------:R-:W-:Y:S07]  /*2d20*/  @P2 BRA `(.L_x_31) ;  /* 0xfffffff4007c2947 */ /* 0x000fee000383ffff */
.L_x_24:
[----:B01----:R-:W0:Y:S01]  /*2d30*/  LDC R0, c[0x0][0x28c] ;  /* 0x0000a300ff007b82 */ /* 0x003e220000000800 */
[----:B------:R1:W-:Y:S01]  /*2d40*/  SYNCS.ARRIVE.TRANS64.A1T0 RZ, [R158+UR44], RZ ;  /* 0x000000ff9eff79a7 */ /* 0x0003e2000810002c */
[----:B0-----:R-:W-:-:S13]  /*2d50*/  ISETP.GE.AND P1, PT, R0, 0x1, PT ;  /* 0x000000010000780c */ /* 0x001fda0003f26270 */
[----:B-1----:R-:W-:Y:S05]  /*2d60*/  @!P1 BRA `(.L_x_32) ;  /* 0x0000000000409947 */ /* 0x002fea0003800000 */
[----:B------:R-:W-:Y:S05]  /*2d70*/  @!P0 BRA `(.L_x_33) ;  /* 0x0000000000048947 */ /* 0x000fea0003800000 */
[----:B------:R-:W-:Y:S01]  /*2d80*/  BPT.TRAP 0x1 ;  /* 0x000000040000795c */ /* 0x000fe20000300000 */
.L_x_33:
[----:B------:R-:W-:Y:S01]  /*2d90*/  ISETP.NE.AND P0, PT, R152, RZ, PT ;  /* 0x000000ff9800720c */ /* 0x000fe20003f05270 */
[----:B------:R-:W-:-:S12]  /*2da0*/  IMAD.U32 R3, RZ, RZ, UR41 ;  /* 0x00000029ff037e24 */ /* 0x000fd8000f8e00ff */
[----:B------:R-:W-:-:S05]  /*2db0*/  VOTEU.ANY UP0, P0 ;  /* 0x00000000003f7886 */ /* 0x000fca0000000100 */
[----:B------:R-:W-:Y:S02]  /*2dc0*/  @UP0 UIADD3 UR4, UR46, UR42, URZ ;  /* 0x0000002a2e040290 */ /* 0x000fe4000fffe03f */
[----:B------:R-:W-:-:S04]  /*2dd0*/  UISETP.GT.U32.AND UP0, UPT, UR39, 0x1, UPT ;  /* 0x000000012700788c */ /* 0x000fc8000bf04070 */
[----:B------:R-:W-:-:S04]  /*2de0*/  IMAD.U32 R0, RZ, RZ, UR4 ;  /* 0x00000004ff007e24 */ /* 0x000fc8000f8e00ff */
[----:B------:R-:W-:-:S05]  /*2df0*/  @P0 IMAD.SHL.U32 R0, R0, 0x8, RZ ;  /* 0x0000000800000824 */ /* 0x000fca00078e00ff */
[----:B------:R-:W-:-:S04]  /*2e00*/  @P0 LOP3.LUT R0, R0, 0x18, RZ, 0xc0, !PT ;  /* 0x0000001800000812 */ /* 0x000fc800078ec0ff */
[----:B------:R-:W-:-:S04]  /*2e10*/  @P0 IADD3 R0, R3, 0x20, R0 ;  /* 0x0000002003000810 */ /* 0x000fc80007ffe000 */
[----:B------:R-:W-:-:S04]  /*2e20*/  @P0 PRMT R0, R153, 0x654, R0 ;  /* 0x0000065499000816 */ /* 0x000fc80000000000 */
[----:B------:R0:W-:Y:S01]  /*2e30*/  @P0 SYNCS.ARRIVE.TRANS64.RED.A1T0 RZ, [R0+URZ], RZ ;  /* 0x000000ff00ff09a7 */ /* 0x0001e2000810043f */
[----:B------:R-:W-:-:S13]  /*2e40*/  PLOP3.LUT P0, PT, PT, PT, UP0, 0x80, 0x0 ;  /* 0x000000000000781c */ /* 0x000fda0003f0f008 */
[----:B0-----:R-:W-:Y:S05]  /*2e50*/  @P0 BRA `(.L_x_32) ;  /* 0x0000000000040947 */ /* 0x001fea0003800000 */
[----:B------:R-:W-:Y:S01]  /*2e60*/  BPT.TRAP 0x1 ;  /* 0x000000040000795c */ /* 0x000fe20000300000 */
.L_x_32:
[----:B------:R-:W-:Y:S01]  /*2e70*/  SHF.L.U32 R0, R172, 0x1f, RZ ;  /* 0x0000001fac007819 */ /* 0x000fe200000006ff */
[----:B------:R-:W-:Y:S01]  /*2e80*/  UIADD3 UR42, UR40, UR42, URZ ;  /* 0x0000002a282a7290 */ /* 0x000fe2000fffe03f */
[----:B------:R-:W0:Y:S01]  /*2e90*/  LDC R7, c[0x0][0x288] ;  /* 0x0000a200ff077b82 */ /* 0x000e220000000800 */
[----:B------:R-:W-:Y:S02]  /*2ea0*/  IMAD.SHL.U32 R12, R156, 0x2, RZ ;  /* 0x000000029c0c7824 */ /* 0x000fe400078e00ff */
[----:B------:R-:W-:Y:S02]  /*2eb0*/  USHF.R.U32.HI UR4, URZ, 0x2, UR42 ;  /* 0x000000023f047899 */ /* 0x000fe4000801162a */
[----:B------:R-:W-:Y:S01]  /*2ec0*/  UISETP.GT.U32.AND UP0, UPT, UR42, 0x3, UPT ;  /* 0x000000032a00788c */ /* 0x000fe2000bf04070 */
[----:B------:R-:W-:Y:S01]  /*2ed0*/  SHF.R.S32.HI R13, RZ, 0x1f, R12 ;  /* 0x0000001fff0d7819 */ /* 0x000fe2000001140c */
[----:B------:R-:W-:Y:S01]  /*2ee0*/  ULOP3.LUT UR4, UR4, 0x1, URZ, 0xc0, !UPT ;  /* 0x0000000104047892 */ /* 0x000fe2000f8ec03f */
[----:B------:R-:W1:Y:S01]  /*2ef0*/  SYNCS.PHASECHK.TRANS64.TRYWAIT P0, [R157+UR43+0x10], R0 ;  /* 0x000010009d0075a7 */ /* 0x000e62000800016b */
[----:B------:R-:W-:-:S02]  /*2f00*/  UISETP.LT.U32.AND UP0, UPT, UR40, 0x4, UP0 ;  /* 0x000000042800788c */ /* 0x000fc40008701070 */
[----:B------:R-:W-:Y:S02]  /*2f10*/  UISETP.NE.U32.AND UP1, UPT, UR4, 0x1, UPT ;  /* 0x000000010400788c */ /* 0x000fe4000bf25070 */
[----:B------:R-:W-:Y:S02]  /*2f20*/  USEL UR5, URZ, 0x1, !UP0 ;  /* 0x000000013f057887 */ /* 0x000fe4000c000000 */
[----:B------:R-:W-:Y:S02]  /*2f30*/  UISETP.GT.U32.AND UP1, UPT, UR40, 0x3, !UP1 ;  /* 0x000000032800788c */ /* 0x000fe4000cf24070 */
[----:B------:R-:W-:Y:S02]  /*2f40*/  ULOP3.LUT UR42, UR42, 0x3, URZ, 0xc0, !UPT ;  /* 0x000000032a2a7892 */ /* 0x000fe4000f8ec03f */
[----:B------:R-:W-:-:S04]  /*2f50*/  USEL UR4, URZ, 0x1, !UP1 ;  /* 0x000000013f047887 */ /* 0x000fc8000c800000 */
[----:B------:R-:W-:Y:S01]  /*2f60*/  ULOP3.LUT UR47, UR4, UR47, UR5, 0x96, !UPT ;  /* 0x0000002f042f7292 */ /* 0x000fe2000f8e9605 */
[----:B01----:R-:W-:Y:S11]  /*2f70*/  @!P0 BRA `(.L_x_34) ;  /* 0x0000009400f08947 */ /* 0x003ff60003800000 */
.L_x_316:
[----:B------:R-:W-:Y:S01]  /*2f80*/  IMAD.SHL.U32 R4, R18, 0x40, RZ ;  /* 0x0000004012047824 */ /* 0x000fe200078e00ff */
[----:B------:R-:W-:Y:S01]  /*2f90*/  ULDC UR6, c[0x0][0x284] ;  /* 0x0000a10000067ab9 */ /* 0x000fe20000000800 */
[----:B------:R-:W-:Y:S01]  /*2fa0*/  IMAD.SHL.U32 R14, R2, 0x100, RZ ;  /* 0x00000100020e7824 */ /* 0x000fe200078e00ff */
[----:B------:R-:W-:Y:S01]  /*2fb0*/  SHF.R.S32.HI R167, RZ, 0x1f, R19 ;  /* 0x0000001fffa77819 */ /* 0x000fe20000011413 */
[----:B------:R-:W-:Y:S01]  /*2fc0*/  ULDC.64 UR4, c[0x0][0x5d0] ;  /* 0x0001740000047ab9 */ /* 0x000fe20000000a00 */
[----:B------:R-:W-:Y:S01]  /*2fd0*/  ISETP.GE.AND P0, PT, R4, UR6, PT ;  /* 0x0000000604007c0c */ /* 0x000fe2000bf06270 */
[----:B------:R-:W-:Y:S01]  /*2fe0*/  IMAD.WIDE.U32 R2, R19, UR4, R12 ;  /* 0x0000000413027c25 */ /* 0x000fe2000f8e000c */
[----:B------:R-:W-:Y:S02]  /*2ff0*/  SHF.R.S32.HI R15, RZ, 0x1f, R14 ;  /* 0x0000001fff0f7819 */ /* 0x000fe4000001140e */
[C---:B------:R-:W-:Y:S01]  /*3000*/  ISETP.GE.OR P0, PT, R14.reuse, R7, P0 ;  /* 0x000000070e00720c */ /* 0x040fe20000706670 */
[----:B0-----:R-:W-:Y:S01]  /*3010*/  IMAD R0, R167, UR4, RZ ;  /* 0x00000004a7007c24 */ /* 0x001fe2000f8e02ff */
[----:B------:R-:W-:-:S03]  /*3020*/  IADD3 R164, P1, R14, R2, RZ ;  /* 0x000000020ea47210 */ /* 0x000fc60007f3e0ff */
[----:B------:R-:W-:-:S05]  /*3030*/  IMAD R5, R19, UR5, R0 ;  /* 0x0000000513057c24 */ /* 0x000fca000f8e0200 */
[----:B------:R-:W-:-:S03]  /*3040*/  IADD3.X R165, R15, R3, R5, P1, !PT ;  /* 0x000000030fa57210 */ /* 0x000fc60000ffe405 */
[----:B------:R-:W-:Y:S05]  /*3050*/  @P0 BRA `(.L_x_35) ;  /* 0x0000007c000c0947 */ /* 0x000fea0003800000 */
[----:B------:R-:W0:Y:S01]  /*3060*/  LDC.64 R10, c[0x0][0x5c8] ;  /* 0x00017200ff0a7b82 */ /* 0x000e220000000a00 */
[----:B-----5:R-:W-:Y:S01]  /*3070*/  FSETP.NEU.AND P0, PT, R22, RZ, PT ;  /* 0x000000ff1600720b */ /* 0x020fe20003f0d000 */
[----:B------:R-:W-:Y:S01]  /*3080*/  IMAD R3, R156, -0x2, R7 ;  /* 0xfffffffe9c037824 */ /* 0x000fe200078e0207 */
[----:B------:R-:W-:Y:S01]  /*3090*/  BSSY B0, `(.L_x_35) ;  /* 0x00007bf000007945 */ /* 0x000fe20003800000 */
[----:B------:R-:W-:-:S04]  /*30a0*/  IMAD.WIDE R162, R18, 0x40, R154 ;  /* 0x0000004012a27825 */ /* 0x000fc800078e029a */
[----:B------:R-:W-:Y:S02]  /*30b0*/  IMAD.IADD R0, R3, 0x1, -R14 ;  /* 0x0000000103007824 */ /* 0x000fe400078e0a0e */
[----:B------:R-:W-:-:S03]  /*30c0*/  IMAD.IADD R2, R161, 0x1, -R4 ;  /* 0x00000001a1027824 */ /* 0x000fc600078e0a04 */
[----:B------:R-:W-:-:S04]  /*30d0*/  ISETP.GT.AND P2, PT, R0, RZ, PT ;  /* 0x000000ff0000720c */ /* 0x000fc80003f44270 */
[----:B------:R-:W-:Y:S01]  /*30e0*/  ISETP.GT.AND P4, PT, R2, RZ, P2 ;  /* 0x000000ff0200720c */ /* 0x000fe20001784270 */
[-C--:B0-----:R-:W-:Y:S02]  /*30f0*/  IMAD R3, R163, R10.reuse, RZ ;  /* 0x0000000aa3037224 */ /* 0x081fe400078e02ff */
[----:B------:R-:W-:-:S04]  /*3100*/  IMAD.WIDE.U32 R164, R162, R10, R164 ;  /* 0x0000000aa2a47225 */ /* 0x000fc800078e00a4 */
[----:B------:R-:W-:-:S04]  /*3110*/  IMAD R3, R162, R11, R3 ;  /* 0x0000000ba2037224 */ /* 0x000fc800078e0203 */
[----:B------:R-:W-:Y:S01]  /*3120*/  IMAD.IADD R173, R165, 0x1, R3 ;  /* 0x00000001a5ad7824 */ /* 0x000fe200078e0203 */
[----:B------:R-:W-:Y:S06]  /*3130*/  @!P0 BRA `(.L_x_36) ;  /* 0x0000005400988947 */ /* 0x000fec0003800000 */
[----:B------:R-:W0:Y:S01]  /*3140*/  LDC.64 R20, c[0x0][0x5b8] ;  /* 0x00016e00ff147b82 */ /* 0x000e220000000a00 */
[----:B------:R-:W-:-:S07]  /*3150*/  ULDC.64 UR4, c[0x0][0x5c0] ;  /* 0x0001700000047ab9 */ /* 0x000fce0000000a00 */
[----:B------:R-:W1:Y:S08]  /*3160*/  LDC.64 R174, c[0x0][0x5b0] ;  /* 0x00016c00ffae7b82 */ /* 0x000e700000000a00 */
[----:B------:R-:W2:Y:S01]  /*3170*/  LDC.64 R8, c[0x0][0x5a8] ;  /* 0x00016a00ff087b82 */ /* 0x000ea20000000a00 */
[-C--:B0-----:R-:W-:Y:S02]  /*3180*/  IMAD R6, R167, R20.reuse, RZ ;  /* 0x00000014a7067224 */ /* 0x081fe400078e02ff */
[----:B------:R-:W-:-:S04]  /*3190*/  IMAD.WIDE.U32 R4, R19, R20, R12 ;  /* 0x0000001413047225 */ /* 0x000fc800078e000c */
[----:B------:R-:W-:Y:S01]  /*31a0*/  IMAD R165, R19, R21, R6 ;  /* 0x0000001513a57224 */ /* 0x000fe200078e0206 */
[----:B------:R-:W-:Y:S01]  /*31b0*/  IADD3 R166, P0, R14, R4, RZ ;  /* 0x000000040ea67210 */ /* 0x000fe20007f1e0ff */
[----:B-1----:R-:W-:-:S03]  /*31c0*/  IMAD R3, R163, R174, RZ ;  /* 0x000000aea3037224 */ /* 0x002fc600078e02ff */
[----:B------:R-:W-:Y:S01]  /*31d0*/  IADD3.X R167, R15, R5, R165, P0, !PT ;  /* 0x000000050fa77210 */ /* 0x000fe200007fe4a5 */
[C---:B------:R-:W-:Y:S02]  /*31e0*/  IMAD R163, R162.reuse, R175, R3 ;  /* 0x000000afa2a37224 */ /* 0x040fe400078e0203 */
[----:B------:R-:W-:-:S04]  /*31f0*/  IMAD.WIDE.U32 R4, R162, R174, R166 ;  /* 0x000000aea2047225 */ /* 0x000fc800078e00a6 */
[----:B------:R-:W-:Y:S01]  /*3200*/  IMAD.IADD R3, R5, 0x1, R163 ;  /* 0x0000000105037824 */ /* 0x000fe200078e02a3 */
[----:B--2---:R-:W-:-:S04]  /*3210*/  LEA R6, P0, R4, R8, 0x2 ;  /* 0x0000000804067211 */ /* 0x004fc800078010ff */
[----:B------:R-:W-:-:S05]  /*3220*/  LEA.HI.X R7, R4, R9, R3, 0x2, P0 ;  /* 0x0000000904077211 */ /* 0x000fca00000f1403 */
[----:B------:R0:W2:Y:S01]  /*3230*/  @P4 LDG.E.LTC128B R3, desc[UR48][R6.64] ;  /* 0x0000003006034981 */ /* 0x0000a2000c1e1920 */
[----:B------:R-:W-:Y:S01]  /*3240*/  IMAD.WIDE.U32 R4, R162, R174, R14 ;  /* 0x000000aea2047225 */ /* 0x000fe200078e000e */
[C---:B------:R-:W-:Y:S01]  /*3250*/  SHF.L.U64.HI R171, R174.reuse, 0x3, R175 ;  /* 0x00000003aeab7819 */ /* 0x040fe200000102af */
[----:B------:R-:W-:Y:S02]  /*3260*/  BSSY B1, `(.L_x_37) ;  /* 0x0000014000017945 */ /* 0x000fe40003800000 */
[----:B------:R-:W-:Y:S01]  /*3270*/  IMAD.SHL.U32 R170, R174, 0x8, RZ ;  /* 0x00000008aeaa7824 */ /* 0x000fe200078e00ff */
[----:B------:R-:W-:Y:S02]  /*3280*/  IADD3 R168, P0, R12, R4, RZ ;  /* 0x000000040ca87210 */ /* 0x000fe40007f1e0ff */
[----:B------:R-:W-:Y:S01]  /*3290*/  LEA R4, P1, R164, UR4, 0x2 ;  /* 0x00000004a4047c11 */ /* 0x000fe2000f8210ff */
[----:B------:R-:W-:Y:S01]  /*32a0*/  IMAD.WIDE.U32 R170, R162, R174, R170 ;  /* 0x000000aea2aa7225 */ /* 0x000fe200078e00aa */
[----:B------:R-:W-:-:S02]  /*32b0*/  IADD3.X R169, R13, R163, R5, P0, !PT ;  /* 0x000000a30da97210 */ /* 0x000fc400007fe405 */
[----:B------:R-:W-:Y:S02]  /*32c0*/  LEA.HI.X R5, R164, UR5, R173, 0x2, P1 ;  /* 0x00000005a4057c11 */ /* 0x000fe400088f14ad */
[----:B------:R-:W-:Y:S01]  /*32d0*/  ISETP.GT.AND P0, PT, R0, 0x1, PT ;  /* 0x000000010000780c */ /* 0x000fe20003f04270 */
[----:B------:R-:W-:-:S03]  /*32e0*/  IMAD.WIDE.U32 R168, R19, R20, R168 ;  /* 0x0000001413a87225 */ /* 0x000fc600078e00a8 */
[----:B------:R-:W-:Y:S01]  /*32f0*/  ISETP.GT.AND P1, PT, R2, RZ, P0 ;  /* 0x000000ff0200720c */ /* 0x000fe20000724270 */
[----:B0-----:R-:W-:Y:S01]  /*3300*/  IMAD.IADD R7, R165, 0x1, R169 ;  /* 0x00000001a5077824 */ /* 0x001fe200078e02a9 */
[----:B------:R-:W-:-:S04]  /*3310*/  LEA R6, P3, R168, R8, 0x2 ;  /* 0x00000008a8067211 */ /* 0x000fc800078610ff */
[----:B------:R-:W-:Y:S02]  /*3320*/  LEA.HI.X R7, R168, R9, R7, 0x2, P3 ;  /* 0x00000009a8077211 */ /* 0x000fe400018f1407 */
[----:B--2---:R-:W-:-:S05]  /*3330*/  LOP3.LUT R21, R3, 0xffffe000, RZ, 0xc0, !PT ;  /* 0xffffe00003157812 */ /* 0x004fca00078ec0ff */
[----:B------:R-:W-:-:S04]  /*3340*/  FMUL R21, R21, R22 ;  /* 0x0000001615157220 */ /* 0x000fc80000400000 */
[----:B------:R-:W-:-:S05]  /*3350*/  FFMA R21, R24, R23, R21 ;  /* 0x0000001718157223 */ /* 0x000fca0000000015 */
[----:B------:R-:W-:-:S05]  /*3360*/  F2FP.TF32.F32.PACK_B R21, R21 ;  /* 0x00000015ff15723e */ /* 0x000fca00024050ff */
[----:B------:R0:W-:Y:S01]  /*3370*/  @P4 STG.E desc[UR48][R4.64], R21 ;  /* 0x0000001504004986 */ /* 0x0001e2000c101930 */
[----:B------:R-:W-:Y:S05]  /*3380*/  @!P1 BRA `(.L_x_38) ;  /* 0x0000000000049947 */ /* 0x000fea0003800000 */
[----:B------:R1:W5:Y:S02]  /*3390*/  LDG.E.LTC128B R3, desc[UR48][R6.64+0x4] ;  /* 0x0000043006037981 */ /* 0x000364000c1e1920 */
.L_x_38:
[----:B------:R-:W-:Y:S05]  /*33a0*/  BSYNC B1 ;  /* 0x0000000000017941 */ /* 0x000fea0003800000 */
.L_x_37:
[----:B0----5:R-:W-:Y:S01]  /*33b0*/  LOP3.LUT R21, R3, 0xffffe000, RZ, 0xc0, !PT ;  /* 0xffffe00003157812 */ /* 0x021fe200078ec0ff */
[----:B------:R-:W-:Y:S01]  /*33c0*/  IMAD.IADD R169, R163, 0x1, R171 ;  /* 0x00000001a3a97824 */ /* 0x000fe200078e02ab */
[----:B------:R-:W-:Y:S02]  /*33d0*/  IADD3 R162, P3, R166, R170, RZ ;  /* 0x000000aaa6a27210 */ /* 0x000fe40007f7e0ff */
[----:B------:R-:W-:Y:S01]  /*33e0*/  ISETP.GT.AND P2, PT, R2, 0x8, P2 ;  /* 0x000000080200780c */ /* 0x000fe20001744270 */
[----:B------:R-:W-:Y:S02]  /*33f0*/  FMUL R18, R21, R22 ;  /* 0x0000001615127220 */ /* 0x000fe40000400000 */
[----:B------:R-:W-:Y:S01]  /*3400*/  IMAD.X R166, R169, 0x1, R167, P3 ;  /* 0x00000001a9a67824 */ /* 0x000fe200018e06a7 */
[----:B------:R-:W-:Y:S01]  /*3410*/  LEA R24, P3, R162, R8, 0x2 ;  /* 0x00000008a2187211 */ /* 0x000fe200078610ff */
[----:B------:R-:W-:Y:S01]  /*3420*/  FFMA R163, R25, R23, R18 ;  /* 0x0000001719a37223 */ /* 0x000fe20000000012 */
[----:B------:R-:W-:-:S02]  /*3430*/  IMAD.MOV.U32 R18, RZ, RZ, R3 ;  /* 0x000000ffff127224 */ /* 0x000fc400078e0003 */
[----:B------:R-:W-:Y:S02]  /*3440*/  LEA.HI.X R25, R162, R9, R166, 0x2, P3 ;  /* 0x00000009a2197211 */ /* 0x000fe400018f14a6 */
[----:B------:R-:W-:-:S05]  /*3450*/  F2FP.TF32.F32.PACK_B R163, R163 ;  /* 0x000000a3ffa3723e */ /* 0x000fca00024050ff */
[----:B------:R0:W-:Y:S04]  /*3460*/  @P1 STG.E desc[UR48][R4.64+0x4], R163 ;  /* 0x000004a304001986 */ /* 0x0001e8000c101930 */
[----:B------:R-:W2:Y:S01]  /*3470*/  @P2 LDG.E.LTC128B R18, desc[UR48][R24.64] ;  /* 0x0000003018122981 */ /* 0x000ea2000c1e1920 */
[----:B------:R-:W-:Y:S01]  /*3480*/  IADD3 R12, P1, P3, R12, R170, R14 ;  /* 0x000000aa0c0c7210 */ /* 0x000fe20007b3e00e */
[----:B------:R-:W-:Y:S01]  /*3490*/  BSSY B1, `(.L_x_39) ;  /* 0x0000011000017945 */ /* 0x000fe20003800000 */
[C---:B------:R-:W-:Y:S02]  /*34a0*/  SHF.L.U64.HI R11, R10.reuse, 0x5, R11 ;  /* 0x000000050a0b7819 */ /* 0x040fe4000001020b */
[----:B------:R-:W-:Y:S02]  /*34b0*/  IADD3.X R13, R13, R169, R15, P1, P3 ;  /* 0x000000a90d0d7210 */ /* 0x000fe40000fe640f */
[----:B------:R-:W-:-:S02]  /*34c0*/  LEA R10, P1, R10, R4, 0x5 ;  /* 0x000000040a0a7211 */ /* 0x000fc400078228ff */
[----:B------:R-:W-:Y:S01]  /*34d0*/  ISETP.GT.AND P0, PT, R2, 0x8, P0 ;  /* 0x000000080200780c */ /* 0x000fe20000704270 */
[----:B------:R-:W-:-:S04]  /*34e0*/  IMAD.WIDE.U32 R20, R19, R20, R12 ;  /* 0x0000001413147225 */ /* 0x000fc800078e000c */
[----:B------:R-:W-:Y:S01]  /*34f0*/  IMAD.X R11, R11, 0x1, R5, P1 ;  /* 0x000000010b0b7824 */ /* 0x000fe200008e0605 */
[----:B------:R-:W-:Y:S02]  /*3500*/  LEA R8, P3, R20, R8, 0x2 ;  /* 0x0000000814087211 */ /* 0x000fe400078610ff */
[----:B--2---:R-:W-:-:S05]  /*3510*/  LOP3.LUT R3, R18, 0xffffe000, RZ, 0xc0, !PT ;  /* 0xffffe00012037812 */ /* 0x004fca00078ec0ff */
[----:B------:R-:W-:-:S04]  /*3520*/  FMUL R3, R3, R22 ;  /* 0x0000001603037220 */ /* 0x000fc80000400000 */
[----:B------:R-:W-:Y:S01]  /*3530*/  FFMA R13, R26, R23, R3 ;  /* 0x000000171a0d7223 */ /* 0x000fe20000000003 */
[----:B------:R-:W-:-:S04]  /*3540*/  IMAD.IADD R3, R165, 0x1, R21 ;  /* 0x00000001a5037824 */ /* 0x000fc800078e0215 */
[----:B------:R-:W-:Y:S02]  /*3550*/  F2FP.TF32.F32.PACK_B R13, R13 ;  /* 0x0000000dff0d723e */ /* 0x000fe400024050ff */
[----:B------:R-:W-:-:S03]  /*3560*/  LEA.HI.X R9, R20, R9, R3, 0x2, P3 ;  /* 0x0000000914097211 */ /* 0x000fc600018f1403 */
[----:B------:R0:W-:Y:S01]  /*3570*/  @P2 STG.E desc[UR48][R10.64], R13 ;  /* 0x0000000d0a002986 */ /* 0x0001e2000c101930 */
[----:B------:R-:W-:Y:S05]  /*3580*/  @!P0 BRA `(.L_x_40) ;  /* 0x0000000000048947 */ /* 0x000fea0003800000 */
[----:B------:R2:W5:Y:S02]  /*3590*/  LDG.E.LTC128B R18, desc[UR48][R8.64+0x4] ;  /* 0x0000043008127981 */ /* 0x000564000c1e1920 */
.L_x_40:
[----:B------:R-:W-:Y:S05]  /*35a0*/  BSYNC B1 ;  /* 0x0000000000017941 */ /* 0x000fea0003800000 */
.L_x_39:
[----:B-----5:R-:W-:Y:S01]  /*35b0*/  LOP3.LUT R3, R18, 0xffffe000, RZ, 0xc0, !PT ;  /* 0xffffe00012037812 */ /* 0x020fe200078ec0ff */
[----:B------:R-:W-:Y:S01]  /*35c0*/  BSSY B1, `(.L_x_41) ;  /* 0x0000009000017945 */ /* 0x000fe20003800000 */
[----:B------:R-:W-:-:S03]  /*35d0*/  ISETP.GT.AND P1, PT, R0, 0x8, PT ;  /* 0x000000080000780c */ /* 0x000fc60003f24270 */
[----:B------:R-:W-:Y:S01]  /*35e0*/  FMUL R12, R3, R22 ;  /* 0x00000016030c7220 */ /* 0x000fe20000400000 */
[----:B------:R-:W-:-:S03]  /*35f0*/  ISETP.GT.AND P2, PT, R2, RZ, P1 ;  /* 0x000000ff0200720c */ /* 0x000fc60000f44270 */
[----:B------:R-:W-:-:S05]  /*3600*/  FFMA R27, R27, R23, R12 ;  /* 0x000000171b1b7223 */ /* 0x000fca000000000c */
[----:B------:R-:W-:-:S05]  /*3610*/  F2FP.TF32.F32.PACK_B R27, R27 ;  /* 0x0000001bff1b723e */ /* 0x000fca00024050ff */
[----:B------:R3:W-:Y:S01]  /*3620*/  @P0 STG.E desc[UR48][R10.64+0x4], R27 ;  /* 0x0000041b0a000986 */ /* 0x0007e2000c101930 */
[----:B------:R-:W-:Y:S05]  /*3630*/  @!P2 BRA `(.L_x_42) ;  /* 0x000000000004a947 */ /* 0x000fea0003800000 */
[----:B------:R4:W5:Y:S02]  /*3640*/  LDG.E.LTC128B R18, desc[UR48][R6.64+0x20] ;  /* 0x0000203006127981 */ /* 0x000964000c1e1920 */
.L_x_42:
[----:B------:R-:W-:Y:S05]  /*3650*/  BSYNC B1 ;  /* 0x0000000000017941 */ /* 0x000fea0003800000 */
.L_x_41:
        /* <DEDUP_REMOVED lines=10> */
.L_x_44:
[----:B------:R-:W-:Y:S05]  /*3700*/  BSYNC B1 ;  /* 0x0000000000017941 */ /* 0x000fea0003800000 */
.L_x_43:
[----:B0----5:R-:W-:Y:S01]  /*3710*/  LOP3.LUT R3, R18, 0xffffe000, RZ, 0xc0, !PT ;  /* 0xffffe00012037812 */ /* 0x021fe200078ec0ff */
[----:B------:R-:W-:Y:S01]  /*3720*/  BSSY B1, `(.L_x_45) ;  /* 0x0000008000017945 */ /* 0x000fe20003800000 */
[----:B------:R-:W-:-:S03]  /*3730*/  ISETP.GT.AND P1, PT, R2, 0x8, P1 ;  /* 0x000000080200780c */ /* 0x000fc60000f24270 */
[----:B------:R-:W-:-:S04]  /*3740*/  FMUL R12, R3, R22 ;  /* 0x00000016030c7220 */ /* 0x000fc80000400000 */
[----:B------:R-:W-:-:S05]  /*3750*/  FFMA R29, R29, R23, R12 ;  /* 0x000000171d1d7223 */ /* 0x000fca000000000c */
[----:B------:R-:W-:-:S05]  /*3760*/  F2FP.TF32.F32.PACK_B R29, R29 ;  /* 0x0000001dff1d723e */ /* 0x000fca00024050ff */
[----:B------:R0:W-:Y:S01]  /*3770*/  @P3 STG.E desc[UR48][R4.64+0x24], R29 ;  /* 0x0000241d04003986 */ /* 0x0001e2000c101930 */
[----:B------:R-:W-:Y:S05]  /*3780*/  @!P1 BRA `(.L_x_46) ;  /* 0x0000000000049947 */ /* 0x000fea0003800000 */
[----:B------:R0:W5:Y:S02]  /*3790*/  LDG.E.LTC128B R18, desc[UR48][R8.64+0x20] ;  /* 0x0000203008127981 */ /* 0x000164000c1e1920 */
.L_x_46:
[----:B------:R-:W-:Y:S05]  /*37a0*/  BSYNC B1 ;  /* 0x0000000000017941 */ /* 0x000fea0003800000 */
.L_x_45:
[----:B-----5:R-:W-:Y:S01]  /*37b0*/  LOP3.LUT R3, R18, 0xffffe000, RZ, 0xc0, !PT ;  /* 0xffffe00012037812 */ /* 0x020fe200078ec0ff */
        /* <DEDUP_REMOVED lines=8> */
.L_x_48:
[----:B------:R-:W-:Y:S05]  /*3840*/  BSYNC B1 ;  /* 0x0000000000017941 */ /* 0x000fea0003800000 */
.L_x_47:
[----:B0----5:R-:W-:Y:S01]  /*3850*/  LOP3.LUT R3, R18, 0xffffe000, RZ, 0xc0, !PT ;  /* 0xffffe00012037812 */ /* 0x021fe200078ec0ff */
        /* <DEDUP_REMOVED lines=9> */
.L_x_50:
[----:B------:R-:W-:Y:S05]  /*38f0*/  BSYNC B1 ;  /* 0x0000000000017941 */ /* 0x000fea0003800000 */
.L_x_49:
        /* <DEDUP_REMOVED lines=10> */
.L_x_52:
[----:B------:R-:W-:Y:S05]  /*39a0*/  BSYNC B1 ;  /* 0x0000000000017941 */ /* 0x000fea0003800000 */
.L_x_51:
        /* <DEDUP_REMOVED lines=9> */
.L_x_54:
[----:B------:R-:W-:Y:S05]  /*3a40*/  BSYNC B1 ;  /* 0x0000000000017941 */ /* 0x000fea0003800000 */
.L_x_53:
        /* <DEDUP_REMOVED lines=9> */
.L_x_56:
[----:B------:R-:W-:Y:S05]  /*3ae0*/  BSYNC B1 ;  /* 0x0000000000017941 */ /* 0x000fea0003800000 */
.L_x_55:
        /* <DEDUP_REMOVED lines=10> */
.L_x_58:
[----:B------:R-:W-:Y:S05]  /*3b90*/  BSYNC B1 ;  /* 0x0000000000017941 */ /* 0x000fea0003800000 */
.L_x_57:
        /* <DEDUP_REMOVED lines=10> */
.L_x_60:
[----:B------:R-:W-:Y:S05]  /*3c40*/  BSYNC B1 ;  /* 0x0000000000017941 */ /* 0x000fea0003800000 */
.L_x_59:
        /* <DEDUP_REMOVED lines=9> */
.L_x_62:
[----:B------:R-:W-:Y:S05]  /*3ce0*/  BSYNC B1 ;  /* 0x0000000000017941 */ /* 0x000fea0003800000 */
.L_x_61:
        /* <DEDUP_REMOVED lines=9> */
.L_x_64:
[----:B------:R-:W-:Y:S05]  /*3d80*/  BSYNC B1 ;  /* 0x0000000000017941 */ /* 0x000fea0003800000 */
.L_x_63:
        /* <DEDUP_REMOVED lines=10> */
.L_x_66:
[----:B------:R-:W-:Y:S05]  /*3e30*/  BSYNC B1 ;  /* 0x0000000000017941 */ /* 0x000fea0003800000 */
.L_x_65:
        /* <DEDUP_REMOVED lines=10> */
.L_x_68:
[----:B------:R-:W-:Y:S05]  /*3ee0*/  BSYNC B1 ;  /* 0x0000000000017941 */ /* 0x000fea0003800000 */
.L_x_67:
        /* <DEDUP_REMOVED lines=9> */
.L_x_70:
[----:B------:R-:W-:Y:S05]  /*3f80*/  BSYNC B1 ;  /* 0x0000000000017941 */ /* 0x000fea0003800000 */
.L_x_69:
        /* <DEDUP_REMOVED lines=9> */
.L_x_72:
[----:B------:R-:W-:Y:S05]  /*4020*/  BSYNC B1 ;  /* 0x0000000000017941 */ /* 0x000fea0003800000 */
.L_x_71:
        /* <DEDUP_REMOVED lines=10> */
.L_x_74:
[----:B------:R-:W-:Y:S05]  /*40d0*/  BSYNC B1 ;  /* 0x0000000000017941 */ /* 0x000fea0003800000 */
.L_x_73:
        /* <DEDUP_REMOVED lines=10> */
.L_x_76:
[----:B------:R-:W-:Y:S05]  /*4180*/  BSYNC B1 ;  /* 0x0000000000017941 */ /* 0x000fea0003800000 */
.L_x_75:
        /* <DEDUP_REMOVED lines=9> */
.L_x_78:
[----:B------:R-:W-:Y:S05]  /*4220*/  BSYNC B1 ;  /* 0x0000000000017941 */ /* 0x000fea0003800000 */
.L_x_77:
        /* <DEDUP_REMOVED lines=9> */
.L_x_80:
[----:B------:R-:W-:Y:S05]  /*42c0*/  BSYNC B1 ;  /* 0x0000000000017941 */ /* 0x000fea0003800000 */
.L_x_79:
        /* <DEDUP_REMOVED lines=10> */
.L_x_82:
[----:B------:R-:W-:Y:S05]  /*4370*/  BSYNC B1 ;  /* 0x0000000000017941 */ /* 0x000fea0003800000 */
.L_x_81:
        /* <DEDUP_REMOVED lines=10> */
.L_x_84:
[----:B------:R-:W-:Y:S05]  /*4420*/  BSYNC B1 ;  /* 0x0000000000017941 */ /* 0x000fea0003800000 */
.L_x_83:
        /* <DEDUP_REMOVED lines=9> */
.L_x_86:
[----:B------:R-:W-:Y:S05]  /*44c0*/  BSYNC B1 ;  /* 0x0000000000017941 */ /* 0x000fea0003800000 */
.L_x_85:
        /* <DEDUP_REMOVED lines=9> */
.L_x_88:
[----:B------:R-:W-:Y:S05]  /*4560*/  BSYNC B1 ;  /* 0x0000000000017941 */ /* 0x000fea0003800000 */
.L_x_87:
        /* <DEDUP_REMOVED lines=10> */
.L_x_90:
[----:B------:R-:W-:Y:S05]  /*4610*/  BSYNC B1 ;  /* 0x0000000000017941 */ /* 0x000fea0003800000 */
.L_x_89:
        /* <DEDUP_REMOVED lines=10> */
.L_x_92:
[----:B------:R-:W-:Y:S05]  /*46c0*/  BSYNC B1 ;  /* 0x0000000000017941 */ /* 0x000fea0003800000 */
.L_x_91:
        /* <DEDUP_REMOVED lines=9> */
.L_x_94:
[----:B------:R-:W-:Y:S05]  /*4760*/  BSYNC B1 ;  /* 0x0000000000017941 */ /* 0x000fea0003800000 */
.L_x_93:
        /* <DEDUP_REMOVED lines=9> */
.L_x_96:
[----:B------:R-:W-:Y:S05]  /*4800*/  BSYNC B1 ;  /* 0x0000000000017941 */ /* 0x000fea0003800000 */
.L_x_95:
        /* <DEDUP_REMOVED lines=10> */
.L_x_98:
[----:B------:R-:W-:Y:S05]  /*48b0*/  BSYNC B1 ;  /* 0x0000000000017941 */ /* 0x000fea0003800000 */
.L_x_97:
        /* <DEDUP_REMOVED lines=10> */
.L_x_100:
[----:B------:R-:W-:Y:S05]  /*4960*/  BSYNC B1 ;  /* 0x0000000000017941 */ /* 0x000fea0003800000 */
.L_x_99:
        /* <DEDUP_REMOVED lines=9> */
.L_x_102:
[----:B------:R-:W-:Y:S05]  /*4a00*/  BSYNC B1 ;  /* 0x0000000000017941 */ /* 0x000fea0003800000 */
.L_x_101:
        /* <DEDUP_REMOVED lines=9> */
.L_x_104:
[----:B------:R-:W-:Y:S05]  /*4aa0*/  BSYNC B1 ;  /* 0x0000000000017941 */ /* 0x000fea0003800000 */
.L_x_103:
        /* <DEDUP_REMOVED lines=10> */
.L_x_106:
[----:B------:R-:W-:Y:S05]  /*4b50*/  BSYNC B1 ;  /* 0x0000000000017941 */ /* 0x000fea0003800000 */
.L_x_105:
        /* <DEDUP_REMOVED lines=10> */
.L_x_108:
[----:B------:R-:W-:Y:S05]  /*4c00*/  BSYNC B1 ;  /* 0x0000000000017941 */ /* 0x000fea0003800000 */
.L_x_107:
        /* <DEDUP_REMOVED lines=9> */
.L_x_110:
[----:B------:R-:W-:Y:S05]  /*4ca0*/  BSYNC B1 ;  /* 0x0000000000017941 */ /* 0x000fea0003800000 */
.L_x_109:
        /* <DEDUP_REMOVED lines=9> */
.L_x_112:
[----:B------:R-:W-:Y:S05]  /*4d40*/  BSYNC B1 ;  /* 0x0000000000017941 */ /* 0x000fea0003800000 */
.L_x_111:
        /* <DEDUP_REMOVED lines=10> */
.L_x_114:
[----:B------:R-:W-:Y:S05]  /*4df0*/  BSYNC B1 ;  /* 0x0000000000017941 */ /* 0x000fea0003800000 */
.L_x_113:
        /* <DEDUP_REMOVED lines=10> */
.L_x_116:
[----:B------:R-:W-:Y:S05]  /*4ea0*/  BSYNC B1 ;  /* 0x0000000000017941 */ /* 0x000fea0003800000 */
.L_x_115:
        /* <DEDUP_REMOVED lines=9> */
.L_x_118:
[----:B------:R-:W-:Y:S05]  /*4f40*/  BSYNC B1 ;  /* 0x0000000000017941 */ /* 0x000fea0003800000 */
.L_x_117:
        /* <DEDUP_REMOVED lines=9> */
.L_x_120:
[----:B------:R-:W-:Y:S05]  /*4fe0*/  BSYNC B1 ;  /* 0x0000000000017941 */ /* 0x000fea0003800000 */
.L_x_119:
        /* <DEDUP_REMOVED lines=10> */
.L_x_122:
[----:B------:R-:W-:Y:S05]  /*5090*/  BSYNC B1 ;  /* 0x0000000000017941 */ /* 0x000fea0003800000 */
.L_x_121:
        /* <DEDUP_REMOVED lines=10> */
.L_x_124:
[----:B------:R-:W-:Y:S05]  /*5140*/  BSYNC B1 ;  /* 0x0000000000017941 */ /* 0x000fea0003800000 */
.L_x_123:
        /* <DEDUP_REMOVED lines=9> */
.L_x_126:
[----:B------:R-:W-:Y:S05]  /*51e0*/  BSYNC B1 ;  /* 0x0000000000017941 */ /* 0x000fea0003800000 */
.L_x_125:
        /* <DEDUP_REMOVED lines=9> */
.L_x_128:
[----:B------:R-:W-:Y:S05]  /*5280*/  BSYNC B1 ;  /* 0x0000000000017941 */ /* 0x000fea0003800000 */
.L_x_127:
        /* <DEDUP_REMOVED lines=10> */
.L_x_130:
[----:B------:R-:W-:Y:S05]  /*5330*/  BSYNC B1 ;  /* 0x0000000000017941 */ /* 0x000fea0003800000 */
.L_x_129:
        /* <DEDUP_REMOVED lines=10> */
.L_x_132:
[----:B------:R-:W-:Y:S05]  /*53e0*/  BSYNC B1 ;  /* 0x0000000000017941 */ /* 0x000fea0003800000 */
.L_x_131:
        /* <DEDUP_REMOVED lines=9> */
.L_x_134:
[----:B------:R-:W-:Y:S05]  /*5480*/  BSYNC B1 ;  /* 0x0000000000017941 */ /* 0x000fea0003800000 */
.L_x_133:
        /* <DEDUP_REMOVED lines=9> */
.L_x_136:
[----:B------:R-:W-:Y:S05]  /*5520*/  BSYNC B1 ;  /* 0x0000000000017941 */ /* 0x000fea0003800000 */
.L_x_135:
        /* <DEDUP_REMOVED lines=10> */
.L_x_138:
[----:B------:R-:W-:Y:S05]  /*55d0*/  BSYNC B1 ;  /* 0x0000000000017941 */ /* 0x000fea0003800000 */
.L_x_137:
        /* <DEDUP_REMOVED lines=10> */
.L_x_140:
[----:B------:R-:W-:Y:S05]  /*5680*/  BSYNC B1 ;  /* 0x0000000000017941 */ /* 0x000fea0003800000 */
.L_x_139:
        /* <DEDUP_REMOVED lines=9> */
.L_x_142:
[----:B------:R-:W-:Y:S05]  /*5720*/  BSYNC B1 ;  /* 0x0000000000017941 */ /* 0x000fea0003800000 */
.L_x_141:
        /* <DEDUP_REMOVED lines=9> */
.L_x_144:
[----:B------:R-:W-:Y:S05]  /*57c0*/  BSYNC B1 ;  /* 0x0000000000017941 */ /* 0x000fea0003800000 */
.L_x_143:
        /* <DEDUP_REMOVED lines=10> */
.L_x_146:
[----:B------:R-:W-:Y:S05]  /*5870*/  BSYNC B1 ;  /* 0x0000000000017941 */ /* 0x000fea0003800000 */
.L_x_145:
        /* <DEDUP_REMOVED lines=10> */
.L_x_148:
[----:B------:R-:W-:Y:S05]  /*5920*/  BSYNC B1 ;  /* 0x0000000000017941 */ /* 0x000fea0003800000 */
.L_x_147:
        /* <DEDUP_REMOVED lines=9> */
.L_x_150:
[----:B------:R-:W-:Y:S05]  /*59c0*/  BSYNC B1 ;  /* 0x0000000000017941 */ /* 0x000fea0003800000 */
.L_x_149:
        /* <DEDUP_REMOVED lines=9> */
.L_x_152:
[----:B------:R-:W-:Y:S05]  /*5a60*/  BSYNC B1 ;  /* 0x0000000000017941 */ /* 0x000fea0003800000 */
.L_x_151:
        /* <DEDUP_REMOVED lines=10> */
.L_x_154:
[----:B------:R-:W-:Y:S05]  /*5b10*/  BSYNC B1 ;  /* 0x0000000000017941 */ /* 0x000fea0003800000 */
.L_x_153:
        /* <DEDUP_REMOVED lines=10> */
.L_x_156:
[----:B------:R-:W-:Y:S05]  /*5bc0*/  BSYNC B1 ;  /* 0x0000000000017941 */ /* 0x000fea0003800000 */
.L_x_155:
        /* <DEDUP_REMOVED lines=9> */
.L_x_158:
[----:B------:R-:W-:Y:S05]  /*5c60*/  BSYNC B1 ;  /* 0x0000000000017941 */ /* 0x000fea0003800000 */
.L_x_157:
        /* <DEDUP_REMOVED lines=9> */
.L_x_160:
[----:B------:R-:W-:Y:S05]  /*5d00*/  BSYNC B1 ;  /* 0x0000000000017941 */ /* 0x000fea0003800000 */
.L_x_159:
        /* <DEDUP_REMOVED lines=10> */
.L_x_162:
[----:B------:R-:W-:Y:S05]  /*5db0*/  BSYNC B1 ;  /* 0x0000000000017941 */ /* 0x000fea0003800000 */
.L_x_161:
        /* <DEDUP_REMOVED lines=10> */
.L_x_164:
[----:B------:R-:W-:Y:S05]  /*5e60*/  BSYNC B1 ;  /* 0x0000000000017941 */ /* 0x000fea0003800000 */
.L_x_163:
        /* <DEDUP_REMOVED lines=9> */
.L_x_166:
[----:B------:R-:W-:Y:S05]  /*5f00*/  BSYNC B1 ;  /* 0x0000000000017941 */ /* 0x000fea0003800000 */
.L_x_165:
        /* <DEDUP_REMOVED lines=9> */
.L_x_168:
[----:B------:R-:W-:Y:S05]  /*5fa0*/  BSYNC B1 ;  /* 0x0000000000017941 */ /* 0x000fea0003800000 */
.L_x_167:
        /* <DEDUP_REMOVED lines=10> */
.L_x_170:
[----:B------:R-:W-:Y:S05]  /*6050*/  BSYNC B1 ;  /* 0x0000000000017941 */ /* 0x000fea0003800000 */
.L_x_169:
        /* <DEDUP_REMOVED lines=10> */
.L_x_172:
[----:B------:R-:W-:Y:S05]  /*6100*/  BSYNC B1 ;  /* 0x0000000000017941 */ /* 0x000fea0003800000 */
.L_x_171:
        /* <DEDUP_REMOVED lines=9> */
.L_x_174:
[----:B------:R-:W-:Y:S05]  /*61a0*/  BSYNC B1 ;  /* 0x0000000000017941 */ /* 0x000fea0003800000 */
.L_x_173:
        /* <DEDUP_REMOVED lines=9> */
.L_x_176:
[----:B------:R-:W-:Y:S05]  /*6240*/  BSYNC B1 ;  /* 0x0000000000017941 */ /* 0x000fea0003800000 */
.L_x_175:
        /* <DEDUP_REMOVED lines=10> */
.L_x_178:
[----:B------:R-:W-:Y:S05]  /*62f0*/  BSYNC B1 ;  /* 0x0000000000017941 */ /* 0x000fea0003800000 */
.L_x_177:
        /* <DEDUP_REMOVED lines=10> */
.L_x_180:
[----:B------:R-:W-:Y:S05]  /*63a0*/  BSYNC B1 ;  /* 0x0000000000017941 */ /* 0x000fea0003800000 */
.L_x_179:
        /* <DEDUP_REMOVED lines=9> */
.L_x_182:
[----:B------:R-:W-:Y:S05]  /*6440*/  BSYNC B1 ;  /* 0x0000000000017941 */ /* 0x000fea0003800000 */
.L_x_181:
        /* <DEDUP_REMOVED lines=9> */
.L_x_184:
[----:B------:R-:W-:Y:S05]  /*64e0*/  BSYNC B1 ;  /* 0x0000000000017941 */ /* 0x000fea0003800000 */
.L_x_183:
        /* <DEDUP_REMOVED lines=10> */
.L_x_186:
[----:B------:R-:W-:Y:S05]  /*6590*/  BSYNC B1 ;  /* 0x0000000000017941 */ /* 0x000fea0003800000 */
.L_x_185:
        /* <DEDUP_REMOVED lines=10> */
.L_x_188:
[----:B------:R-:W-:Y:S05]  /*6640*/  BSYNC B1 ;  /* 0x0000000000017941 */ /* 0x000fea0003800000 */
.L_x_187:
        /* <DEDUP_REMOVED lines=9> */
.L_x_190:
[----:B------:R-:W-:Y:S05]  /*66e0*/  BSYNC B1 ;  /* 0x0000000000017941 */ /* 0x000fea0003800000 */
.L_x_189:
        /* <DEDUP_REMOVED lines=9> */
.L_x_192:
[----:B------:R-:W-:Y:S05]  /*6780*/  BSYNC B1 ;  /* 0x0000000000017941 */ /* 0x000fea0003800000 */
.L_x_191:
        /* <DEDUP_REMOVED lines=10> */
.L_x_194:
[----:B------:R-:W-:Y:S05]  /*6830*/  BSYNC B1 ;  /* 0x0000000000017941 */ /* 0x000fea0003800000 */
.L_x_193:
        /* <DEDUP_REMOVED lines=10> */
.L_x_196:
[----:B------:R-:W-:Y:S05]  /*68e0*/  BSYNC B1 ;  /* 0x0000000000017941 */ /* 0x000fea0003800000 */
.L_x_195:
        /* <DEDUP_REMOVED lines=9> */
.L_x_198:
[----:B------:R-:W-:Y:S05]  /*6980*/  BSYNC B1 ;  /* 0x0000000000017941 */ /* 0x000fea0003800000 */
.L_x_197:
        /* <DEDUP_REMOVED lines=9> */
.L_x_200:
[----:B------:R-:W-:Y:S05]  /*6a20*/  BSYNC B1 ;  /* 0x0000000000017941 */ /* 0x000fea0003800000 */
.L_x_199:
        /* <DEDUP_REMOVED lines=10> */
.L_x_202:
[----:B------:R-:W-:Y:S05]  /*6ad0*/  BSYNC B1 ;  /* 0x0000000000017941 */ /* 0x000fea0003800000 */
.L_x_201:
        /* <DEDUP_REMOVED lines=10> */
.L_x_204:
[----:B------:R-:W-:Y:S05]  /*6b80*/  BSYNC B1 ;  /* 0x0000000000017941 */ /* 0x000fea0003800000 */
.L_x_203:
        /* <DEDUP_REMOVED lines=9> */
.L_x_206:
[----:B------:R-:W-:Y:S05]  /*6c20*/  BSYNC B1 ;  /* 0x0000000000017941 */ /* 0x000fea0003800000 */
.L_x_205:
        /* <DEDUP_REMOVED lines=9> */
.L_x_208:
[----:B------:R-:W-:Y:S05]  /*6cc0*/  BSYNC B1 ;  /* 0x0000000000017941 */ /* 0x000fea0003800000 */
.L_x_207:
        /* <DEDUP_REMOVED lines=10> */
.L_x_210:
[----:B------:R-:W-:Y:S05]  /*6d70*/  BSYNC B1 ;  /* 0x0000000000017941 */ /* 0x000fea0003800000 */
.L_x_209:
        /* <DEDUP_REMOVED lines=10> */
.L_x_212:
[----:B------:R-:W-:Y:S05]  /*6e20*/  BSYNC B1 ;  /* 0x0000000000017941 */ /* 0x000fea0003800000 */
.L_x_211:
        /* <DEDUP_REMOVED lines=9> */
.L_x_214:
[----:B------:R-:W-:Y:S05]  /*6ec0*/  BSYNC B1 ;  /* 0x0000000000017941 */ /* 0x000fea0003800000 */
.L_x_213:
        /* <DEDUP_REMOVED lines=9> */
.L_x_216:
[----:B------:R-:W-:Y:S05]  /*6f60*/  BSYNC B1 ;  /* 0x0000000000017941 */ /* 0x000fea0003800000 */
.L_x_215:
        /* <DEDUP_REMOVED lines=10> */
.L_x_218:
[----:B------:R-:W-:Y:S05]  /*7010*/  BSYNC B1 ;  /* 0x0000000000017941 */ /* 0x000fea0003800000 */
.L_x_217:
        /* <DEDUP_REMOVED lines=10> */
.L_x_220:
[----:B------:R-:W-:Y:S05]  /*70c0*/  BSYNC B1 ;  /* 0x0000000000017941 */ /* 0x000fea0003800000 */
.L_x_219:
        /* <DEDUP_REMOVED lines=9> */
.L_x_222:
[----:B------:R-:W-:Y:S05]  /*7160*/  BSYNC B1 ;  /* 0x0000000000017941 */ /* 0x000fea0003800000 */
.L_x_221:
        /* <DEDUP_REMOVED lines=9> */
.L_x_224:
[----:B------:R-:W-:Y:S05]  /*7200*/  BSYNC B1 ;  /* 0x0000000000017941 */ /* 0x000fea0003800000 */
.L_x_223:
        /* <DEDUP_REMOVED lines=10> */
.L_x_226:
[----:B------:R-:W-:Y:S05]  /*72b0*/  BSYNC B1 ;  /* 0x0000000000017941 */ /* 0x000fea0003800000 */
.L_x_225:
        /* <DEDUP_REMOVED lines=10> */
.L_x_228:
[----:B------:R-:W-:Y:S05]  /*7360*/  BSYNC B1 ;  /* 0x0000000000017941 */ /* 0x000fea0003800000 */
.L_x_227:
        /* <DEDUP_REMOVED lines=9> */
.L_x_230:
[----:B------:R-:W-:Y:S05]  /*7400*/  BSYNC B1 ;  /* 0x0000000000017941 */ /* 0x000fea0003800000 */
.L_x_229:
        /* <DEDUP_REMOVED lines=9> */
.L_x_232:
[----:B------:R-:W-:Y:S05]  /*74a0*/  BSYNC B1 ;  /* 0x0000000000017941 */ /* 0x000fea0003800000 */
.L_x_231:
        /* <DEDUP_REMOVED lines=10> */
.L_x_234:
[----:B------:R-:W-:Y:S05]  /*7550*/  BSYNC B1 ;  /* 0x0000000000017941 */ /* 0x000fea0003800000 */
.L_x_233:
        /* <DEDUP_REMOVED lines=10> */
.L_x_236:
[----:B------:R-:W-:Y:S05]  /*7600*/  BSYNC B1 ;  /* 0x0000000000017941 */ /* 0x000fea0003800000 */
.L_x_235:
        /* <DEDUP_REMOVED lines=9> */
.L_x_238:
[----:B------:R-:W-:Y:S05]  /*76a0*/  BSYNC B1 ;  /* 0x0000000000017941 */ /* 0x000fea0003800000 */
.L_x_237:
        /* <DEDUP_REMOVED lines=9> */
.L_x_240:
[----:B------:R-:W-:Y:S05]  /*7740*/  BSYNC B1 ;  /* 0x0000000000017941 */ /* 0x000fea0003800000 */
.L_x_239:
        /* <DEDUP_REMOVED lines=10> */
.L_x_242:
[----:B------:R-:W-:Y:S05]  /*77f0*/  BSYNC B1 ;  /* 0x0000000000017941 */ /* 0x000fea0003800000 */
.L_x_241:
        /* <DEDUP_REMOVED lines=10> */
.L_x_244:
[----:B------:R-:W-:Y:S05]  /*78a0*/  BSYNC B1 ;  /* 0x0000000000017941 */ /* 0x000fea0003800000 */
.L_x_243:
        /* <DEDUP_REMOVED lines=9> */
.L_x_246:
[----:B------:R-:W-:Y:S05]  /*7940*/  BSYNC B1 ;  /* 0x0000000000017941 */ /* 0x000fea0003800000 */
.L_x_245:
        /* <DEDUP_REMOVED lines=9> */
.L_x_248:
[----:B------:R-:W-:Y:S05]  /*79e0*/  BSYNC B1 ;  /* 0x0000000000017941 */ /* 0x000fea0003800000 */
.L_x_247:
        /* <DEDUP_REMOVED lines=10> */
.L_x_250:
[----:B------:R-:W-:Y:S05]  /*7a90*/  BSYNC B1 ;  /* 0x0000000000017941 */ /* 0x000fea0003800000 */
.L_x_249:
        /* <DEDUP_REMOVED lines=10> */
.L_x_252:
[----:B------:R-:W-:Y:S05]  /*7b40*/  BSYNC B1 ;  /* 0x0000000000017941 */ /* 0x000fea0003800000 */
.L_x_251:
        /* <DEDUP_REMOVED lines=9> */
.L_x_254:
[----:B------:R-:W-:Y:S05]  /*7be0*/  BSYNC B1 ;  /* 0x0000000000017941 */ /* 0x000fea0003800000 */
.L_x_253:
        /* <DEDUP_REMOVED lines=9> */
.L_x_256:
[----:B------:R-:W-:Y:S05]  /*7c80*/  BSYNC B1 ;  /* 0x0000000000017941 */ /* 0x000fea0003800000 */
.L_x_255:
        /* <DEDUP_REMOVED lines=10> */
.L_x_258:
[----:B------:R-:W-:Y:S05]  /*7d30*/  BSYNC B1 ;  /* 0x0000000000017941 */ /* 0x000fea0003800000 */
.L_x_257:
        /* <DEDUP_REMOVED lines=10> */
.L_x_260:
[----:B------:R-:W-:Y:S05]  /*7de0*/  BSYNC B1 ;  /* 0x0000000000017941 */ /* 0x000fea0003800000 */
.L_x_259:
        /* <DEDUP_REMOVED lines=9> */
.L_x_262:
[----:B------:R-:W-:Y:S05]  /*7e80*/  BSYNC B1 ;  /* 0x0000000000017941 */ /* 0x000fea0003800000 */
.L_x_261:
        /* <DEDUP_REMOVED lines=9> */
.L_x_264:
[----:B------:R-:W-:Y:S05]  /*7f20*/  BSYNC B1 ;  /* 0x0000000000017941 */ /* 0x000fea0003800000 */
.L_x_263:
        /* <DEDUP_REMOVED lines=10> */
.L_x_266:
[----:B------:R-:W-:Y:S05]  /*7fd0*/  BSYNC B1 ;  /* 0x0000000000017941 */ /* 0x000fea0003800000 */
.L_x_265:
        /* <DEDUP_REMOVED lines=10> */
.L_x_268:
[----:B------:R-:W-:Y:S05]  /*8080*/  BSYNC B1 ;  /* 0x0000000000017941 */ /* 0x000fea0003800000 */
.L_x_267:
        /* <DEDUP_REMOVED lines=9> */
.L_x_270:
[----:B------:R-:W-:Y:S05]  /*8120*/  BSYNC B1 ;  /* 0x0000000000017941 */ /* 0x000fea0003800000 */
.L_x_269:
        /* <DEDUP_REMOVED lines=9> */
.L_x_272:
[----:B------:R-:W-:Y:S05]  /*81c0*/  BSYNC B1 ;  /* 0x0000000000017941 */ /* 0x000fea0003800000 */
.L_x_271:
        /* <DEDUP_REMOVED lines=10> */
.L_x_274:
[----:B------:R-:W-:Y:S05]  /*8270*/  BSYNC B1 ;  /* 0x0000000000017941 */ /* 0x000fea0003800000 */
.L_x_273:
        /* <DEDUP_REMOVED lines=10> */
.L_x_276:
[----:B------:R-:W-:Y:S05]  /*8320*/  BSYNC B1 ;  /* 0x0000000000017941 */ /* 0x000fea0003800000 */
.L_x_275:
        /* <DEDUP_REMOVED lines=9> */
.L_x_278:
[----:B------:R-:W-:Y:S05]  /*83c0*/  BSYNC B1 ;  /* 0x0000000000017941 */ /* 0x000fea0003800000 */
.L_x_277:
        /* <DEDUP_REMOVED lines=9> */
.L_x_280:
[----:B------:R-:W-:Y:S05]  /*8460*/  BSYNC B1 ;  /* 0x0000000000017941 */ /* 0x000fea0003800000 */
.L_x_279:
        /* <DEDUP_REMOVED lines=10> */
.L_x_282:
[----:B------:R-:W-:Y:S05]  /*8510*/  BSYNC B1 ;  /* 0x0000000000017941 */ /* 0x000fea0003800000 */
.L_x_281:
        /* <DEDUP_REMOVED lines=10> */
.L_x_284:
[----:B------:R-:W-:Y:S05]  /*85c0*/  BSYNC B1 ;  /* 0x0000000000017941 */ /* 0x000fea0003800000 */
.L_x_283:
        /* <DEDUP_REMOVED lines=9> */
.L_x_286:
[----:B------:R-:W-:Y:S05]  /*8660*/  BSYNC B1 ;  /* 0x0000000000017941 */ /* 0x000fea0003800000 */
.L_x_285:
[----:B-----5:R-:W-:Y:S01]  /*8670*/  LOP3.LUT R3, R18, 0xffffe000, RZ, 0xc0, !PT ;  /* 0xffffe00012037812 */ /* 0x020fe200078ec0ff */
[----:B0-----:R-:W-:Y:S01]  /*8680*/  @P1 IMAD.MOV.U32 R4, RZ, RZ, R10 ;  /* 0x000000ffff041224 */ /* 0x001fe200078e000a */
[----:B------:R-:W-:Y:S01]  /*8690*/  ISETP.GT.AND P0, PT, R2, 0x8, P0 ;  /* 0x000000080200780c */ /* 0x000fe20000704270 */
[----:B------:R-:W-:Y:S01]  /*86a0*/  @P1 IMAD.MOV.U32 R5, RZ, RZ, R11 ;  /* 0x000000ffff051224 */ /* 0x000fe200078e000b */
[----:B------:R-:W-:Y:S01]  /*86b0*/  BSSY B1, `(.L_x_287) ;  /* 0x0000007000017945 */ /* 0x000fe20003800000 */
[----:B------:R-:W-:-:S04]  /*86c0*/  FMUL R3, R3, R22 ;  /* 0x0000001603037220 */ /* 0x000fc80000400000 */
[----:B------:R-:W-:-:S05]  /*86d0*/  FFMA R3, R150, R23, R3 ;  /* 0x0000001796037223 */ /* 0x000fca0000000003 */
[----:B------:R-:W-:-:S05]  /*86e0*/  F2FP.TF32.F32.PACK_B R3, R3 ;  /* 0x00000003ff03723e */ /* 0x000fca00024050ff */
[----:B------:R0:W-:Y:S01]  /*86f0*/  @P1 STG.E desc[UR48][R4.64+0x3e0], R3 ;  /* 0x0003e00304001986 */ /* 0x0001e2000c101930 */
[----:B------:R-:W-:Y:S05]  /*8700*/  @!P0 BRA `(.L_x_288) ;  /* 0x0000000000048947 */ /* 0x000fea0003800000 */
[----:B------:R0:W5:Y:S02]  /*8710*/  LDG.E.LTC128B R18, desc[UR48][R8.64+0x3e4] ;  /* 0x0003e43008127981 */ /* 0x000164000c1e1920 */
.L_x_288:
[----:B------:R-:W-:Y:S05]  /*8720*/  BSYNC B1 ;  /* 0x0000000000017941 */ /* 0x000fea0003800000 */
.L_x_287:
[----:B------:R-:W-:Y:S05]  /*8730*/  @!P0 BRA `(.L_x_289) ;  /* 0x0000002400508947 */ /* 0x000fea0003800000 */
[----:B0----5:R-:W-:-:S05]  /*8740*/  LOP3.LUT R3, R18, 0xffffe000, RZ, 0xc0, !PT ;  /* 0xffffe00012037812 */ /* 0x021fca00078ec0ff */
[----:B------:R-:W-:-:S04]  /*8750*/  FMUL R0, R3, R22 ;  /* 0x0000001603007220 */ /* 0x000fc80000400000 */
[----:B------:R-:W-:-:S05]  /*8760*/  FFMA R151, R151, R23, R0 ;  /* 0x0000001797977223 */ /* 0x000fca0000000000 */
[----:B------:R-:W-:-:S05]  /*8770*/  F2FP.TF32.F32.PACK_B R151, R151 ;  /* 0x00000097ff97723e */ /* 0x000fca00024050ff */
[----:B------:R0:W-:Y:S01]  /*8780*/  STG.E desc[UR48][R10.64+0x3e4], R151 ;  /* 0x0003e4970a007986 */ /* 0x0001e2000c101930 */
[----:B------:R-:W-:Y:S05]  /*8790*/  BRA `(.L_x_289) ;  /* 0x0000002400387947 */ /* 0x000fea0003800000 */
.L_x_36:
[----:B------:R-:W-:Y:S01]  /*87a0*/  ULDC.64 UR4, c[0x0][0x5c0] ;  /* 0x0001700000047ab9 */ /* 0x000fe20000000a00 */
[----:B------:R-:W-:Y:S01]  /*87b0*/  ISETP.GT.AND P1, PT, R0, 0x1, PT ;  /* 0x000000010000780c */ /* 0x000fe20003f24270 */
[-C--:B------:R-:W-:Y:S01]  /*87c0*/  FMUL R3, R24, R23.reuse ;  /* 0x0000001718037220 */ /* 0x080fe20000400000 */
[----:B------:R-:W-:Y:S01]  /*87d0*/  LEA R4, P0, R164, UR4, 0x2 ;  /* 0x00000004a4047c11 */ /* 0x000fe2000f8010ff */
[-C--:B------:R-:W-:Y:S01]  /*87e0*/  FMUL R25, R25, R23.reuse ;  /* 0x0000001719197220 */ /* 0x080fe20000400000 */
[----:B------:R-:W-:Y:S01]  /*87f0*/  ISETP.GT.AND P3, PT, R2, RZ, P1 ;  /* 0x000000ff0200720c */ /* 0x000fe20000f64270 */
[----:B------:R-:W-:Y:S01]  /*8800*/  FMUL R9, R26, R23 ;  /* 0x000000171a097220 */ /* 0x000fe20000400000 */
[----:B------:R-:W-:Y:S01]  /*8810*/  F2FP.TF32.F32.PACK_B R3, R3 ;  /* 0x00000003ff03723e */ /* 0x000fe200024050ff */
[-C--:B------:R-:W-:Y:S01]  /*8820*/  FMUL R27, R27, R23.reuse ;  /* 0x000000171b1b7220 */ /* 0x080fe20000400000 */
[----:B------:R-:W-:Y:S01]  /*8830*/  LEA.HI.X R5, R164, UR5, R173, 0x2, P0 ;  /* 0x00000005a4057c11 */ /* 0x000fe200080f14ad */
[-C--:B------:R-:W-:Y:S01]  /*8840*/  FMUL R29, R29, R23.reuse ;  /* 0x000000171d1d7220 */ /* 0x080fe20000400000 */
[----:B------:R-:W-:Y:S01]  /*8850*/  ISETP.GT.AND P2, PT, R2, 0x8, P2 ;  /* 0x000000080200780c */ /* 0x000fe20001744270 */
[-C--:B------:R-:W-:Y:S01]  /*8860*/  FMUL R31, R31, R23.reuse ;  /* 0x000000171f1f7220 */ /* 0x080fe20000400000 */
[----:B------:R-:W-:Y:S01]  /*8870*/  ISETP.GT.AND P0, PT, R0, 0x8, PT ;  /* 0x000000080000780c */ /* 0x000fe20003f04270 */
[----:B------:R0:W-:Y:S01]  /*8880*/  @P4 STG.E desc[UR48][R4.64], R3 ;  /* 0x0000000304004986 */ /* 0x0001e2000c101930 */
[C---:B------:R-:W-:Y:S01]  /*8890*/  SHF.L.U64.HI R11, R10.reuse, 0x5, R11 ;  /* 0x000000050a0b7819 */ /* 0x040fe2000001020b */
[-C--:B------:R-:W-:Y:S01]  /*88a0*/  FMUL R33, R33, R23.reuse ;  /* 0x0000001721217220 */ /* 0x080fe20000400000 */
[----:B------:R-:W-:Y:S01]  /*88b0*/  LEA R6, P4, R10, R4, 0x5 ;  /* 0x000000040a067211 */ /* 0x000fe200078828ff */
[----:B------:R-:W-:Y:S01]  /*88c0*/  FMUL R35, R35, R23 ;  /* 0x0000001723237220 */ /* 0x000fe20000400000 */
[----:B------:R-:W-:Y:S01]  /*88d0*/  F2FP.TF32.F32.PACK_B R25, R25 ;  /* 0x00000019ff19723e */ /* 0x000fe200024050ff */
[----:B------:R-:W-:Y:S01]  /*88e0*/  FMUL R37, R37, R23 ;  /* 0x0000001725257220 */ /* 0x000fe20000400000 */
[C---:B------:R-:W-:Y:S01]  /*88f0*/  ISETP.GT.AND P1, PT, R2.reuse, 0x8, P1 ;  /* 0x000000080200780c */ /* 0x040fe20000f24270 */
[----:B------:R-:W-:Y:S01]  /*8900*/  IMAD.X R7, R11, 0x1, R5, P4 ;  /* 0x000000010b077824 */ /* 0x000fe200020e0605 */
[----:B------:R-:W-:Y:S01]  /*8910*/  ISETP.GT.AND P5, PT, R2, RZ, P0 ;  /* 0x000000ff0200720c */ /* 0x000fe200007a4270 */
[----:B------:R-:W-:Y:S01]  /*8920*/  @P3 STG.E desc[UR48][R4.64+0x4], R25 ;  /* 0x0000041904003986 */ /* 0x000fe2000c101930 */
[----:B------:R-:W-:Y:S01]  /*8930*/  F2FP.TF32.F32.PACK_B R9, R9 ;  /* 0x00000009ff09723e */ /* 0x000fe200024050ff */
[-C--:B0-----:R-:W-:Y:S01]  /*8940*/  FMUL R3, R28, R23.reuse ;  /* 0x000000171c037220 */ /* 0x081fe20000400000 */
[----:B------:R-:W-:Y:S01]  /*8950*/  ISETP.GT.AND P3, PT, R0, 0x9, PT ;  /* 0x000000090000780c */ /* 0x000fe20003f64270 */
[----:B------:R-:W-:Y:S01]  /*8960*/  FMUL R11, R30, R23 ;  /* 0x000000171e0b7220 */ /* 0x000fe20000400000 */
[----:B------:R-:W-:Y:S01]  /*8970*/  F2FP.TF32.F32.PACK_B R27, R27 ;  /* 0x0000001bff1b723e */ /* 0x000fe200024050ff */
[----:B------:R0:W-:Y:S01]  /*8980*/  @P2 STG.E desc[UR48][R6.64], R9 ;  /* 0x0000000906002986 */ /* 0x0001e2000c101930 */
[----:B------:R-:W-:Y:S01]  /*8990*/  F2FP.TF32.F32.PACK_B R3, R3 ;  /* 0x00000003ff03723e */ /* 0x000fe200024050ff */
[-C--:B------:R-:W-:Y:S01]  /*89a0*/  FMUL R39, R39, R23.reuse ;  /* 0x0000001727277220 */ /* 0x080fe20000400000 */
[C---:B------:R-:W-:Y:S01]  /*89b0*/  ISETP.GT.AND P4, PT, R2.reuse, RZ, P3 ;  /* 0x000000ff0200720c */ /* 0x040fe20001f84270 */
[----:B------:R-:W-:Y:S01]  /*89c0*/  @P1 STG.E desc[UR48][R6.64+0x4], R27 ;  /* 0x0000041b06001986 */ /* 0x000fe2000c101930 */
[----:B------:R-:W-:Y:S01]  /*89d0*/  ISETP.GT.AND P2, PT, R2, 0x8, P0 ;  /* 0x000000080200780c */ /* 0x000fe20000744270 */
[-C--:B------:R-:W-:Y:S01]  /*89e0*/  FMUL R41, R41, R23.reuse ;  /* 0x0000001729297220 */ /* 0x080fe20000400000 */
[----:B------:R-:W-:Y:S01]  /*89f0*/  ISETP.GT.AND P0, PT, R0, 0x10, PT ;  /* 0x000000100000780c */ /* 0x000fe20003f04270 */
[----:B------:R1:W-:Y:S01]  /*8a00*/  @P5 STG.E desc[UR48][R4.64+0x20], R3 ;  /* 0x0000200304005986 */ /* 0x0003e2000c101930 */
[C---:B------:R-:W-:Y:S01]  /*8a10*/  ISETP.GT.AND P3, PT, R2.reuse, 0x8, P3 ;  /* 0x000000080200780c */ /* 0x040fe20001f64270 */
[-C--:B------:R-:W-:Y:S01]  /*8a20*/  FMUL R43, R43, R23.reuse ;  /* 0x000000172b2b7220 */ /* 0x080fe20000400000 */
[----:B------:R-:W-:Y:S01]  /*8a30*/  ISETP.GT.AND P5, PT, R2, RZ, P0 ;  /* 0x000000ff0200720c */ /* 0x000fe200007a4270 */
[----:B0-----:R-:W-:Y:S01]  /*8a40*/  FMUL R9, R34, R23 ;  /* 0x0000001722097220 */ /* 0x001fe20000400000 */
[----:B------:R-:W-:Y:S01]  /*8a50*/  F2FP.TF32.F32.PACK_B R29, R29 ;  /* 0x0000001dff1d723e */ /* 0x000fe200024050ff */
[----:B------:R-:W-:Y:S01]  /*8a60*/  FMUL R45, R45, R23 ;  /* 0x000000172d2d7220 */ /* 0x000fe20000400000 */
[----:B------:R-:W-:Y:S01]  /*8a70*/  F2FP.TF32.F32.PACK_B R11, R11 ;  /* 0x0000000bff0b723e */ /* 0x000fe200024050ff */
[----:B------:R-:W-:Y:S01]  /*8a80*/  FMUL R47, R47, R23 ;  /* 0x000000172f2f7220 */ /* 0x000fe20000400000 */
[----:B------:R-:W-:Y:S01]  /*8a90*/  ISETP.GT.AND P1, PT, R0, 0x11, PT ;  /* 0x000000110000780c */ /* 0x000fe20003f24270 */
[----:B------:R-:W-:Y:S01]  /*8aa0*/  @P4 STG.E desc[UR48][R4.64+0x24], R29 ;  /* 0x0000241d04004986 */ /* 0x000fe2000c101930 */
[----:B------:R-:W-:Y:S01]  /*8ab0*/  F2FP.TF32.F32.PACK_B R31, R31 ;  /* 0x0000001fff1f723e */ /* 0x000fe200024050ff */
[-C--:B-1----:R-:W-:Y:S01]  /*8ac0*/  FMUL R3, R32, R23.reuse ;  /* 0x0000001720037220 */ /* 0x082fe20000400000 */
[C---:B------:R-:W-:Y:S01]  /*8ad0*/  ISETP.GT.AND P4, PT, R2.reuse, RZ, P1 ;  /* 0x000000ff0200720c */ /* 0x040fe20000f84270 */
[----:B------:R0:W-:Y:S01]  /*8ae0*/  @P2 STG.E desc[UR48][R6.64+0x20], R11 ;  /* 0x0000200b06002986 */ /* 0x0001e2000c101930 */
[----:B------:R-:W-:Y:S01]  /*8af0*/  ISETP.GT.AND P2, PT, R2, 0x8, P0 ;  /* 0x000000080200780c */ /* 0x000fe20000744270 */
[----:B------:R-:W-:Y:S01]  /*8b00*/  FMUL R49, R49, R23 ;  /* 0x0000001731317220 */ /* 0x000fe20000400000 */
[----:B------:R-:W-:Y:S01]  /*8b10*/  F2FP.TF32.F32.PACK_B R3, R3 ;  /* 0x00000003ff03723e */ /* 0x000fe200024050ff */
[----:B------:R-:W-:Y:S01]  /*8b20*/  @P3 STG.E desc[UR48][R6.64+0x24], R31 ;  /* 0x0000241f06003986 */ /* 0x000fe2000c101930 */
[----:B------:R-:W-:Y:S01]  /*8b30*/  ISETP.GT.AND P0, PT, R0, 0x18, PT ;  /* 0x000000180000780c */ /* 0x000fe20003f04270 */
[-C--:B------:R-:W-:Y:S01]  /*8b40*/  FMUL R51, R51, R23.reuse ;  /* 0x0000001733337220 */ /* 0x080fe20000400000 */
[C---:B------:R-:W-:Y:S01]  /*8b50*/  ISETP.GT.AND P3, PT, R2.reuse, 0x8, P1 ;  /* 0x000000080200780c */ /* 0x040fe20000f64270 */
[----:B------:R1:W-:Y:S01]  /*8b60*/  @P5 STG.E desc[UR48][R4.64+0x40], R3 ;  /* 0x0000400304005986 */ /* 0x0003e2000c101930 */
[----:B------:R-:W-:Y:S01]  /*8b70*/  ISETP.GT.AND P5, PT, R2, RZ, P0 ;  /* 0x000000ff0200720c */ /* 0x000fe200007a4270 */
[----:B------:R-:W-:Y:S01]  /*8b80*/  FMUL R53, R53, R23 ;  /* 0x0000001735357220 */ /* 0x000fe20000400000 */
[----:B------:R-:W-:Y:S01]  /*8b90*/  F2FP.TF32.F32.PACK_B R33, R33 ;  /* 0x00000021ff21723e */ /* 0x000fe200024050ff */
[----:B0-----:R-:W-:Y:S01]  /*8ba0*/  FMUL R11, R38, R23 ;  /* 0x00000017260b7220 */ /* 0x001fe20000400000 */
[----:B------:R-:W-:Y:S01]  /*8bb0*/  F2FP.TF32.F32.PACK_B R9, R9 ;  /* 0x00000009ff09723e */ /* 0x000fe200024050ff */
[----:B------:R-:W-:Y:S01]  /*8bc0*/  FMUL R55, R55, R23 ;  /* 0x0000001737377220 */ /* 0x000fe20000400000 */
[----:B------:R-:W-:Y:S01]  /*8bd0*/  ISETP.GT.AND P1, PT, R0, 0x19, PT ;  /* 0x000000190000780c */ /* 0x000fe20003f24270 */
[----:B------:R-:W-:Y:S01]  /*8be0*/  @P4 STG.E desc[UR48][R4.64+0x44], R33 ;  /* 0x0000442104004986 */ /* 0x000fe2000c101930 */
[----:B------:R-:W-:Y:S01]  /*8bf0*/  F2FP.TF32.F32.PACK_B R35, R35 ;  /* 0x00000023ff23723e */ /* 0x000fe200024050ff */
[-C--:B------:R-:W-:Y:S01]  /*8c00*/  FMUL R57, R57, R23.reuse ;  /* 0x0000001739397220 */ /* 0x080fe20000400000 */
[----:B------:R-:W-:Y:S01]  /*8c10*/  ISETP.GT.AND P4, PT, R2, RZ, P1 ;  /* 0x000000ff0200720c */ /* 0x000fe20000f84270 */
[-C--:B-1----:R-:W-:Y:S01]  /*8c20*/  FMUL R3, R36, R23.reuse ;  /* 0x0000001724037220 */ /* 0x082fe20000400000 */
[----:B------:R0:W-:Y:S01]  /*8c30*/  @P2 STG.E desc[UR48][R6.64+0x40], R9 ;  /* 0x0000400906002986 */ /* 0x0001e2000c101930 */
[----:B------:R-:W-:Y:S01]  /*8c40*/  ISETP.GT.AND P2, PT, R2, 0x8, P0 ;  /* 0x000000080200780c */ /* 0x000fe20000744270 */
[----:B------:R-:W-:Y:S01]  /*8c50*/  FMUL R59, R59, R23 ;  /* 0x000000173b3b7220 */ /* 0x000fe20000400000 */
[----:B------:R-:W-:Y:S01]  /*8c60*/  ISETP.GT.AND P0, PT, R0, 0x20, PT ;  /* 0x000000200000780c */ /* 0x000fe20003f04270 */
[----:B------:R-:W-:Y:S01]  /*8c70*/  @P3 STG.E desc[UR48][R6.64+0x44], R35 ;  /* 0x0000442306003986 */ /* 0x000fe2000c101930 */
[----:B------:R-:W-:Y:S01]  /*8c80*/  F2FP.TF32.F32.PACK_B R3, R3 ;  /* 0x00000003ff03723e */ /* 0x000fe200024050ff */
[-C--:B------:R-:W-:Y:S01]  /*8c90*/  FMUL R61, R61, R23.reuse ;  /* 0x000000173d3d7220 */ /* 0x080fe20000400000 */
[C---:B------:R-:W-:Y:S01]  /*8ca0*/  ISETP.GT.AND P3, PT, R2.reuse, 0x8, P1 ;  /* 0x000000080200780c */ /* 0x040fe20000f64270 */
[----:B------:R-:W-:Y:S01]  /*8cb0*/  FMUL R63, R63, R23 ;  /* 0x000000173f3f7220 */ /* 0x000fe20000400000 */
[----:B------:R-:W-:Y:S01]  /*8cc0*/  F2FP.TF32.F32.PACK_B R37, R37 ;  /* 0x00000025ff25723e */ /* 0x000fe200024050ff */
[----:B------:R1:W-:Y:S01]  /*8cd0*/  @P5 STG.E desc[UR48][R4.64+0x60], R3 ;  /* 0x0000600304005986 */ /* 0x0003e2000c101930 */
[----:B------:R-:W-:Y:S01]  /*8ce0*/  ISETP.GT.AND P5, PT, R2, RZ, P0 ;  /* 0x000000ff0200720c */ /* 0x000fe200007a4270 */
[----:B0-----:R-:W-:Y:S01]  /*8cf0*/  FMUL R9, R42, R23 ;  /* 0x000000172a097220 */ /* 0x001fe20000400000 */
[----:B------:R-:W-:Y:S01]  /*8d00*/  F2FP.TF32.F32.PACK_B R11, R11 ;  /* 0x0000000bff0b723e */ /* 0x000fe200024050ff */
[----:B------:R-:W-:Y:S01]  /*8d10*/  @P4 STG.E desc[UR48][R4.64+0x64], R37 ;  /* 0x0000642504004986 */ /* 0x000fe2000c101930 */
[----:B------:R-:W-:Y:S01]  /*8d20*/  ISETP.GT.AND P1, PT, R0, 0x21, PT ;  /* 0x000000210000780c */ /* 0x000fe20003f24270 */
[----:B------:R-:W-:Y:S01]  /*8d30*/  FMUL R65, R65, R23 ;  /* 0x0000001741417220 */ /* 0x000fe20000400000 */
[----:B------:R-:W-:Y:S01]  /*8d40*/  F2FP.TF32.F32.PACK_B R39, R39 ;  /* 0x00000027ff27723e */ /* 0x000fe200024050ff */
[----:B------:R0:W-:Y:S01]  /*8d50*/  @P2 STG.E desc[UR48][R6.64+0x60], R11 ;  /* 0x0000600b06002986 */ /* 0x0001e2000c101930 */
[C---:B------:R-:W-:Y:S01]  /*8d60*/  ISETP.GT.AND P4, PT, R2.reuse, RZ, P1 ;  /* 0x000000ff0200720c */ /* 0x040fe20000f84270 */
[-C--:B------:R-:W-:Y:S01]  /*8d70*/  FMUL R67, R67, R23.reuse ;  /* 0x0000001743437220 */ /* 0x080fe20000400000 */
[----:B------:R-:W-:Y:S01]  /*8d80*/  ISETP.GT.AND P2, PT, R2, 0x8, P0 ;  /* 0x000000080200780c */ /* 0x000fe20000744270 */
[-C--:B-1----:R-:W-:Y:S01]  /*8d90*/  FMUL R3, R40, R23.reuse ;  /* 0x0000001728037220 */ /* 0x082fe20000400000 */
[----:B------:R-:W-:Y:S01]  /*8da0*/  ISETP.GT.AND P0, PT, R0, 0x28, PT ;  /* 0x000000280000780c */ /* 0x000fe20003f04270 */
[----:B------:R-:W-:Y:S01]  /*8db0*/  @P3 STG.E desc[UR48][R6.64+0x64], R39 ;  /* 0x0000642706003986 */ /* 0x000fe2000c101930 */
[----:B------:R-:W-:Y:S01]  /*8dc0*/  ISETP.GT.AND P3, PT, R2, 0x8, P1 ;  /* 0x000000080200780c */ /* 0x000fe20000f64270 */
[----:B------:R-:W-:Y:S01]  /*8dd0*/  FMUL R69, R69, R23 ;  /* 0x0000001745457220 */ /* 0x000fe20000400000 */
[----:B------:R-:W-:Y:S01]  /*8de0*/  F2FP.TF32.F32.PACK_B R3, R3 ;  /* 0x00000003ff03723e */ /* 0x000fe200024050ff */
[----:B------:R-:W-:Y:S01]  /*8df0*/  FMUL R71, R71, R23 ;  /* 0x0000001747477220 */ /* 0x000fe20000400000 */
[----:B------:R-:W-:Y:S01]  /*8e00*/  F2FP.TF32.F32.PACK_B R41, R41 ;  /* 0x00000029ff29723e */ /* 0x000fe200024050ff */
[----:B0-----:R-:W-:Y:S01]  /*8e10*/  FMUL R11, R46, R23 ;  /* 0x000000172e0b7220 */ /* 0x001fe20000400000 */
[----:B------:R-:W-:Y:S01]  /*8e20*/  F2FP.TF32.F32.PACK_B R9, R9 ;  /* 0x00000009ff09723e */ /* 0x000fe200024050ff */
[----:B------:R0:W-:Y:S01]  /*8e30*/  @P5 STG.E desc[UR48][R4.64+0x80], R3 ;  /* 0x0000800304005986 */ /* 0x0001e2000c101930 */
[----:B------:R-:W-:Y:S01]  /*8e40*/  ISETP.GT.AND P5, PT, R2, RZ, P0 ;  /* 0x000000ff0200720c */ /* 0x000fe200007a4270 */
[----:B------:R-:W-:Y:S01]  /*8e50*/  FMUL R73, R73, R23 ;  /* 0x0000001749497220 */ /* 0x000fe20000400000 */
[----:B------:R-:W-:Y:S01]  /*8e60*/  ISETP.GT.AND P1, PT, R0, 0x29, PT ;  /* 0x000000290000780c */ /* 0x000fe20003f24270 */
[----:B------:R-:W-:Y:S01]  /*8e70*/  @P4 STG.E desc[UR48][R4.64+0x84], R41 ;  /* 0x0000842904004986 */ /* 0x000fe2000c101930 */
[----:B------:R-:W-:Y:S01]  /*8e80*/  F2FP.TF32.F32.PACK_B R43, R43 ;  /* 0x0000002bff2b723e */ /* 0x000fe200024050ff */
[-C--:B------:R-:W-:Y:S01]  /*8e90*/  FMUL R75, R75, R23.reuse ;  /* 0x000000174b4b7220 */ /* 0x080fe20000400000 */
[C---:B------:R-:W-:Y:S01]  /*8ea0*/  ISETP.GT.AND P4, PT, R2.reuse, RZ, P1 ;  /* 0x000000ff0200720c */ /* 0x040fe20000f84270 */
[----:B------:R1:W-:Y:S01]  /*8eb0*/  @P2 STG.E desc[UR48][R6.64+0x80], R9 ;  /* 0x0000800906002986 */ /* 0x0003e2000c101930 */
[----:B------:R-:W-:Y:S01]  /*8ec0*/  ISETP.GT.AND P2, PT, R2, 0x8, P0 ;  /* 0x000000080200780c */ /* 0x000fe20000744270 */
[-C--:B------:R-:W-:Y:S01]  /*8ed0*/  FMUL R77, R77, R23.reuse ;  /* 0x000000174d4d7220 */ /* 0x080fe20000400000 */
[----:B------:R-:W-:Y:S01]  /*8ee0*/  ISETP.GT.AND P0, PT, R0, 0x30, PT ;  /* 0x000000300000780c */ /* 0x000fe20003f04270 */
[-C--:B0-----:R-:W-:Y:S01]  /*8ef0*/  FMUL R3, R44, R23.reuse ;  /* 0x000000172c037220 */ /* 0x081fe20000400000 */
[----:B------:R-:W-:Y:S01]  /*8f00*/  @P3 STG.E desc[UR48][R6.64+0x84], R43 ;  /* 0x0000842b06003986 */ /* 0x000fe2000c101930 */
[----:B------:R-:W-:Y:S01]  /*8f10*/  ISETP.GT.AND P3, PT, R2, 0x8, P1 ;  /* 0x000000080200780c */ /* 0x000fe20000f64270 */
[----:B------:R-:W-:Y:S01]  /*8f20*/  FMUL R79, R79, R23 ;  /* 0x000000174f4f7220 */ /* 0x000fe20000400000 */
[----:B------:R-:W-:Y:S01]  /*8f30*/  F2FP.TF32.F32.PACK_B R45, R45 ;  /* 0x0000002dff2d723e */ /* 0x000fe200024050ff */
[----:B------:R-:W-:Y:S01]  /*8f40*/  FMUL R81, R81, R23 ;  /* 0x0000001751517220 */ /* 0x000fe20000400000 */
[----:B------:R-:W-:Y:S01]  /*8f50*/  F2FP.TF32.F32.PACK_B R3, R3 ;  /* 0x00000003ff03723e */ /* 0x000fe200024050ff */
[----:B------:R-:W-:Y:S01]  /*8f60*/  FMUL R83, R83, R23 ;  /* 0x0000001753537220 */ /* 0x000fe20000400000 */
[----:B------:R-:W-:Y:S01]  /*8f70*/  F2FP.TF32.F32.PACK_B R11, R11 ;  /* 0x0000000bff0b723e */ /* 0x000fe200024050ff */
[-C--:B-1----:R-:W-:Y:S01]  /*8f80*/  FMUL R9, R50, R23.reuse ;  /* 0x0000001732097220 */ /* 0x082fe20000400000 */
[----:B------:R-:W-:Y:S01]  /*8f90*/  ISETP.GT.AND P1, PT, R0, 0x31, PT ;  /* 0x000000310000780c */ /* 0x000fe20003f24270 */
[----:B------:R0:W-:Y:S01]  /*8fa0*/  @P5 STG.E desc[UR48][R4.64+0xa0], R3 ;  /* 0x0000a00304005986 */ /* 0x0001e2000c101930 */
[C---:B------:R-:W-:Y:S01]  /*8fb0*/  ISETP.GT.AND P5, PT, R2.reuse, RZ, P0 ;  /* 0x000000ff0200720c */ /* 0x040fe200007a4270 */
[----:B------:R-:W-:Y:S01]  /*8fc0*/  FMUL R85, R85, R23 ;  /* 0x0000001755557220 */ /* 0x000fe20000400000 */
[----:B------:R-:W-:Y:S01]  /*8fd0*/  F2FP.TF32.F32.PACK_B R47, R47 ;  /* 0x0000002fff2f723e */ /* 0x000fe200024050ff */
[----:B------:R-:W-:Y:S01]  /*8fe0*/  @P4 STG.E desc[UR48][R4.64+0xa4], R45 ;  /* 0x0000a42d04004986 */ /* 0x000fe2000c101930 */
[C---:B------:R-:W-:Y:S01]  /*8ff0*/  ISETP.GT.AND P4, PT, R2.reuse, RZ, P1 ;  /* 0x000000ff0200720c */ /* 0x040fe20000f84270 */
[----:B------:R-:W-:Y:S01]  /*9000*/  FMUL R87, R87, R23 ;  /* 0x0000001757577220 */ /* 0x000fe20000400000 */
[----:B------:R-:W-:Y:S01]  /*9010*/  F2FP.TF32.F32.PACK_B R49, R49 ;  /* 0x00000031ff31723e */ /* 0x000fe200024050ff */
        /* <DEDUP_REMOVED lines=11> */
[-C--:B------:R-:W-:Y:S01]  /*90d0*/  FMUL R95, R95, R23.reuse ;  /* 0x000000175f5f7220 */ /* 0x080fe20000400000 */
[----:B------:R-:W-:Y:S01]  /*90e0*/  ISETP.GT.AND P1, PT, R0, 0x39, PT ;  /* 0x000000390000780c */ /* 0x000fe20003f24270 */
[----:B-1----:R-:W-:Y:S01]  /*90f0*/  FMUL R11, R54, R23 ;  /* 0x00000017360b7220 */ /* 0x002fe20000400000 */
[----:B------:R-:W-:Y:S01]  /*9100*/  F2FP.TF32.F32.PACK_B R51, R51 ;  /* 0x00000033ff33723e */ /* 0x000fe200024050ff */
        /* <DEDUP_REMOVED lines=15> */
[-C--:B------:R-:W-:Y:S01]  /*9200*/  FMUL R103, R103, R23.reuse ;  /* 0x0000001767677220 */ /* 0x080fe20000400000 */
[----:B------:R-:W-:Y:S01]  /*9210*/  ISETP.GT.AND P1, PT, R0, 0x41, PT ;  /* 0x000000410000780c */ /* 0x000fe20003f24270 */
[----:B------:R-:W-:Y:S01]  /*9220*/  FMUL R105, R105, R23 ;  /* 0x0000001769697220 */ /* 0x000fe20000400000 */
[----:B------:R-:W-:Y:S01]  /*9230*/  F2FP.TF32.F32.PACK_B R3, R3 ;  /* 0x00000003ff03723e */ /* 0x000fe200024050ff */
[----:B------:R-:W-:Y:S01]  /*9240*/  FMUL R107, R107, R23 ;  /* 0x000000176b6b7220 */ /* 0x000fe20000400000 */
[----:B------:R-:W-:Y:S01]  /*9250*/  F2FP.TF32.F32.PACK_B R55, R55 ;  /* 0x00000037ff37723e */ /* 0x000fe200024050ff */
        /* <DEDUP_REMOVED lines=21> */
[-C--:B------:R-:W-:Y:S01]  /*93b0*/  FMUL R119, R119, R23.reuse ;  /* 0x0000001777777220 */ /* 0x080fe20000400000 */
[----:B-1----:R-:W-:Y:S01]  /*93c0*/  FMUL R11, R62, R23 ;  /* 0x000000173e0b7220 */ /* 0x002fe20000400000 */
[----:B------:R-:W-:Y:S01]  /*93d0*/  F2FP.TF32.F32.PACK_B R61, R61 ;  /* 0x0000003dff3d723e */ /* 0x000fe200024050ff */
[-C--:B------:R-:W-:Y:S01]  /*93e0*/  FMUL R121, R121, R23.reuse ;  /* 0x0000001779797220 */ /* 0x080fe20000400000 */
        /* <DEDUP_REMOVED lines=51> */
[----:B------:R-:W-:Y:S01]  /*9720*/  ISETP.GT.AND P4, PT, R2, RZ, P1 ;  /* 0x000000ff0200720c */ /* 0x000fe20000f84270 */
[----:B------:R-:W-:Y:S01]  /*9730*/  FMUL R15, R150, R23 ;  /* 0x00000017960f7220 */ /* 0x000fe20000400000 */
[----:B------:R-:W-:Y:S01]  /*9740*/  F2FP.TF32.F32.PACK_B R71, R71 ;  /* 0x00000047ff47723e */ /* 0x000fe200024050ff */
[----:B------:R1:W-:Y:S01]  /*9750*/  @P2 STG.E desc[UR48][R6.64+0x140], R9 ;  /* 0x0001400906002986 */ /* 0x0003e2000c101930 */
[----:B------:R-:W-:Y:S01]  /*9760*/  ISETP.GT.AND P2, PT, R2, 0x8, P0 ;  /* 0x000000080200780c */ /* 0x000fe20000744270 */
[-C--:B------:R-:W-:Y:S01]  /*9770*/  FMUL R151, R151, R23.reuse ;  /* 0x0000001797977220 */ /* 0x080fe20000400000 */
[----:B------:R-:W-:Y:S01]  /*9780*/  ISETP.GT.AND P0, PT, R0, 0x60, PT ;  /* 0x000000600000780c */ /* 0x000fe20003f04270 */
[----:B0-----:R-:W-:Y:S01]  /*9790*/  FMUL R3, R68, R23 ;  /* 0x0000001744037220 */ /* 0x001fe20000400000 */
[----:B------:R-:W-:Y:S01]  /*97a0*/  @P3 STG.E desc[UR48][R6.64+0x144], R67 ;  /* 0x0001444306003986 */ /* 0x000fe2000c101930 */
[----:B------:R-:W-:-:S02]  /*97b0*/  ISETP.GT.AND P3, PT, R2, 0x8, P1 ;  /* 0x000000080200780c */ /* 0x000fc40000f64270 */
[----:B------:R-:W-:Y:S02]  /*97c0*/  ISETP.GT.AND P1, PT, R0, 0x61, PT ;  /* 0x000000610000780c */ /* 0x000fe40003f24270 */
[----:B------:R-:W-:Y:S01]  /*97d0*/  F2FP.TF32.F32.PACK_B R3, R3 ;  /* 0x00000003ff03723e */ /* 0x000fe200024050ff */
[----:B-1----:R-:W-:Y:S01]  /*97e0*/  FMUL R9, R74, R23 ;  /* 0x000000174a097220 */ /* 0x002fe20000400000 */
[----:B------:R-:W-:-:S03]  /*97f0*/  F2FP.TF32.F32.PACK_B R73, R73 ;  /* 0x00000049ff49723e */ /* 0x000fc600024050ff */
[----:B------:R0:W-:Y:S01]  /*9800*/  @P5 STG.E desc[UR48][R4.64+0x160], R3 ;  /* 0x0001600304005986 */ /* 0x0001e2000c101930 */
[C---:B------:R-:W-:Y:S02]  /*9810*/  ISETP.GT.AND P5, PT, R2.reuse, RZ, P0 ;  /* 0x000000ff0200720c */ /* 0x040fe400007a4270 */
[----:B------:R-:W-:Y:S01]  /*9820*/  F2FP.TF32.F32.PACK_B R9, R9 ;  /* 0x00000009ff09723e */ /* 0x000fe200024050ff */
[----:B------:R-:W-:Y:S01]  /*9830*/  @P4 STG.E desc[UR48][R4.64+0x164], R69 ;  /* 0x0001644504004986 */ /* 0x000fe2000c101930 */
[C---:B------:R-:W-:Y:S02]  /*9840*/  ISETP.GT.AND P4, PT, R2.reuse, RZ, P1 ;  /* 0x000000ff0200720c */ /* 0x040fe40000f84270 */
[----:B------:R-:W-:Y:S01]  /*9850*/  F2FP.TF32.F32.PACK_B R75, R75 ;  /* 0x0000004bff4b723e */ /* 0x000fe200024050ff */
[----:B------:R1:W-:Y:S01]  /*9860*/  @P2 STG.E desc[UR48][R6.64+0x160], R11 ;  /* 0x0001600b06002986 */ /* 0x0003e2000c101930 */
[----:B------:R-:W-:Y:S02]  /*9870*/  ISETP.GT.AND P2, PT, R2, 0x8, P0 ;  /* 0x000000080200780c */ /* 0x000fe40000744270 */
        /* <DEDUP_REMOVED lines=250> */
[----:B------:R-:W-:Y:S01]  /*a820*/  ISETP.GT.AND P0, PT, R2, 0x8, P0 ;  /* 0x000000080200780c */ /* 0x000fe20000704270 */
[----:B------:R-:W-:Y:S01]  /*a830*/  @P4 STG.E desc[UR48][R4.64+0x364], R133 ;  /* 0x0003648504004986 */ /* 0x000fe2000c101930 */
[----:B------:R-:W-:Y:S02]  /*a840*/  ISETP.GT.AND P4, PT, R0, 0xe9, PT ;  /* 0x000000e90000780c */ /* 0x000fe40003f84270 */
[----:B------:R-:W-:Y:S01]  /*a850*/  F2FP.TF32.F32.PACK_B R9, R9 ;  /* 0x00000009ff09723e */ /* 0x000fe200024050ff */
[----:B------:R1:W-:Y:S01]  /*a860*/  @P2 STG.E desc[UR48][R6.64+0x360], R11 ;  /* 0x0003600b06002986 */ /* 0x0003e2000c101930 */
[C---:B------:R-:W-:Y:S02]  /*a870*/  ISETP.GT.AND P2, PT, R2.reuse, RZ, P1 ;  /* 0x000000ff0200720c */ /* 0x040fe40000f44270 */
[----:B------:R-:W-:Y:S01]  /*a880*/  ISETP.GT.AND P1, PT, R2, 0x8, P1 ;  /* 0x000000080200780c */ /* 0x000fe20000f24270 */
[----:B0-----:R-:W-:Y:S01]  /*a890*/  FMUL R3, R136, R23 ;  /* 0x0000001788037220 */ /* 0x001fe20000400000 */
[----:B------:R-:W-:Y:S01]  /*a8a0*/  @P3 STG.E desc[UR48][R6.64+0x364], R135 ;  /* 0x0003648706003986 */ /* 0x000fe2000c101930 */
[----:B------:R-:W-:-:S02]  /*a8b0*/  ISETP.GT.AND P6, PT, R2, RZ, P4 ;  /* 0x000000ff0200720c */ /* 0x000fc400027c4270 */
[----:B------:R-:W-:Y:S02]  /*a8c0*/  F2FP.TF32.F32.PACK_B R139, R139 ;  /* 0x0000008bff8b723e */ /* 0x000fe400024050ff */
[----:B------:R-:W-:Y:S02]  /*a8d0*/  F2FP.TF32.F32.PACK_B R3, R3 ;  /* 0x00000003ff03723e */ /* 0x000fe400024050ff */
[----:B------:R-:W-:Y:S01]  /*a8e0*/  F2FP.TF32.F32.PACK_B R141, R141 ;  /* 0x0000008dff8d723e */ /* 0x000fe200024050ff */
[----:B-1----:R-:W-:Y:S01]  /*a8f0*/  FMUL R11, R146, R23 ;  /* 0x00000017920b7220 */ /* 0x002fe20000400000 */
[----:B------:R-:W-:Y:S01]  /*a900*/  ISETP.GT.AND P4, PT, R2, 0x8, P4 ;  /* 0x000000080200780c */ /* 0x000fe20002784270 */
[----:B------:R0:W-:Y:S01]  /*a910*/  @P5 STG.E desc[UR48][R4.64+0x380], R3 ;  /* 0x0003800304005986 */ /* 0x0001e2000c101930 */
[----:B------:R-:W-:Y:S02]  /*a920*/  ISETP.GT.AND P5, PT, R0, 0xe8, PT ;  /* 0x000000e80000780c */ /* 0x000fe40003fa4270 */
[----:B------:R-:W-:Y:S01]  /*a930*/  F2FP.TF32.F32.PACK_B R143, R143 ;  /* 0x0000008fff8f723e */ /* 0x000fe200024050ff */
[----:B------:R-:W-:Y:S01]  /*a940*/  @P2 STG.E desc[UR48][R4.64+0x384], R137 ;  /* 0x0003848904002986 */ /* 0x000fe2000c101930 */
[----:B------:R-:W-:-:S02]  /*a950*/  ISETP.GT.AND P3, PT, R2, RZ, P5 ;  /* 0x000000ff0200720c */ /* 0x000fc40002f64270 */
[----:B------:R-:W-:Y:S01]  /*a960*/  ISETP.GT.AND P5, PT, R2, 0x8, P5 ;  /* 0x000000080200780c */ /* 0x000fe20002fa4270 */
[----:B------:R1:W-:Y:S01]  /*a970*/  @P0 STG.E desc[UR48][R6.64+0x380], R9 ;  /* 0x0003800906000986 */ /* 0x0003e2000c101930 */
[C---:B------:R-:W-:Y:S02]  /*a980*/  ISETP.GT.AND P2, PT, R0.reuse, 0xf1, PT ;  /* 0x000000f10000780c */ /* 0x040fe40003f44270 */
[----:B------:R-:W-:Y:S01]  /*a990*/  ISETP.GT.AND P0, PT, R0, 0xf9, PT ;  /* 0x000000f90000780c */ /* 0x000fe20003f04270 */
[----:B0-----:R-:W-:Y:S01]  /*a9a0*/  FMUL R3, R140, R23 ;  /* 0x000000178c037220 */ /* 0x001fe20000400000 */
[----:B------:R-:W-:Y:S01]  /*a9b0*/  @P1 STG.E desc[UR48][R6.64+0x384], R139 ;  /* 0x0003848b06001986 */ /* 0x000fe2000c101930 */
[----:B------:R-:W-:Y:S02]  /*a9c0*/  ISETP.GT.AND P1, PT, R0, 0xf8, PT ;  /* 0x000000f80000780c */ /* 0x000fe40003f24270 */
[----:B------:R-:W-:Y:S02]  /*a9d0*/  F2FP.TF32.F32.PACK_B R145, R145 ;  /* 0x00000091ff91723e */ /* 0x000fe400024050ff */
[----:B------:R-:W-:Y:S01]  /*a9e0*/  F2FP.TF32.F32.PACK_B R3, R3 ;  /* 0x00000003ff03723e */ /* 0x000fe200024050ff */
[----:B-1----:R-:W-:Y:S01]  /*a9f0*/  FMUL R9, R142, R23 ;  /* 0x000000178e097220 */ /* 0x002fe20000400000 */
[----:B------:R-:W-:-:S03]  /*aa00*/  F2FP.TF32.F32.PACK_B R11, R11 ;  /* 0x0000000bff0b723e */ /* 0x000fc600024050ff */
[----:B------:R0:W-:Y:S01]  /*aa10*/  @P3 STG.E desc[UR48][R4.64+0x3a0], R3 ;  /* 0x0003a00304003986 */ /* 0x0001e2000c101930 */
[----:B------:R-:W-:Y:S02]  /*aa20*/  ISETP.GT.AND P3, PT, R0, 0xf0, PT ;  /* 0x000000f00000780c */ /* 0x000fe40003f64270 */
[----:B------:R-:W-:Y:S01]  /*aa30*/  F2FP.TF32.F32.PACK_B R9, R9 ;  /* 0x00000009ff09723e */ /* 0x000fe200024050ff */
[----:B------:R-:W-:Y:S01]  /*aa40*/  @P6 STG.E desc[UR48][R4.64+0x3a4], R141 ;  /* 0x0003a48d04006986 */ /* 0x000fe2000c101930 */
[C---:B------:R-:W-:Y:S02]  /*aa50*/  ISETP.GT.AND P6, PT, R2.reuse, RZ, P3 ;  /* 0x000000ff0200720c */ /* 0x040fe40001fc4270 */
[C---:B------:R-:W-:Y:S01]  /*aa60*/  ISETP.GT.AND P3, PT, R2.reuse, 0x8, P3 ;  /* 0x000000080200780c */ /* 0x040fe20001f64270 */
[----:B------:R-:W-:Y:S01]  /*aa70*/  @P5 STG.E desc[UR48][R6.64+0x3a0], R9 ;  /* 0x0003a00906005986 */ /* 0x000fe2000c101930 */
[C---:B------:R-:W-:Y:S02]  /*aa80*/  ISETP.GT.AND P5, PT, R2.reuse, RZ, P2 ;  /* 0x000000ff0200720c */ /* 0x040fe400017a4270 */
[----:B------:R-:W-:Y:S01]  /*aa90*/  ISETP.GT.AND P2, PT, R2, 0x8, P2 ;  /* 0x000000080200780c */ /* 0x000fe20001744270 */
[----:B0-----:R-:W-:Y:S01]  /*aaa0*/  FMUL R3, R144, R23 ;  /* 0x0000001790037220 */ /* 0x001fe20000400000 */
[----:B------:R-:W-:Y:S01]  /*aab0*/  @P4 STG.E desc[UR48][R6.64+0x3a4], R143 ;  /* 0x0003a48f06004986 */ /* 0x000fe2000c101930 */
[----:B------:R-:W-:-:S02]  /*aac0*/  ISETP.GT.AND P4, PT, R2, RZ, P0 ;  /* 0x000000ff0200720c */ /* 0x000fc40000784270 */
[C---:B------:R-:W-:Y:S02]  /*aad0*/  ISETP.GT.AND P0, PT, R2.reuse, 0x8, P0 ;  /* 0x000000080200780c */ /* 0x040fe40000704270 */
[----:B------:R-:W-:Y:S02]  /*aae0*/  F2FP.TF32.F32.PACK_B R3, R3 ;  /* 0x00000003ff03723e */ /* 0x000fe400024050ff */
[----:B------:R-:W-:Y:S02]  /*aaf0*/  F2FP.TF32.F32.PACK_B R147, R147 ;  /* 0x00000093ff93723e */ /* 0x000fe400024050ff */
[----:B------:R-:W-:Y:S01]  /*ab00*/  F2FP.TF32.F32.PACK_B R13, R13 ;  /* 0x0000000dff0d723e */ /* 0x000fe200024050ff */
[----:B------:R0:W-:Y:S01]  /*ab10*/  @P6 STG.E desc[UR48][R4.64+0x3c0], R3 ;  /* 0x0003c00304006986 */ /* 0x0001e2000c101930 */
[C---:B------:R-:W-:Y:S02]  /*ab20*/  ISETP.GT.AND P6, PT, R2.reuse, RZ, P1 ;  /* 0x000000ff0200720c */ /* 0x040fe40000fc4270 */
[----:B------:R-:W-:Y:S01]  /*ab30*/  ISETP.GT.AND P1, PT, R2, 0x8, P1 ;  /* 0x000000080200780c */ /* 0x000fe20000f24270 */
[----:B------:R-:W-:Y:S01]  /*ab40*/  @P5 IMAD.MOV.U32 R2, RZ, RZ, R4 ;  /* 0x000000ffff025224 */ /* 0x000fe200078e0004 */
[----:B------:R-:W-:-:S02]  /*ab50*/  F2FP.TF32.F32.PACK_B R149, R149 ;  /* 0x00000095ff95723e */ /* 0x000fc400024050ff */
[----:B------:R-:W-:Y:S02]  /*ab60*/  F2FP.TF32.F32.PACK_B R15, R15 ;  /* 0x0000000fff0f723e */ /* 0x000fe400024050ff */
[----:B------:R-:W-:Y:S01]  /*ab70*/  F2FP.TF32.F32.PACK_B R151, R151 ;  /* 0x00000097ff97723e */ /* 0x000fe200024050ff */
[----:B0-----:R-:W-:-:S05]  /*ab80*/  @P5 IMAD.MOV.U32 R3, RZ, RZ, R5 ;  /* 0x000000ffff035224 */ /* 0x001fca00078e0005 */
[----:B------:R0:W-:Y:S02]  /*ab90*/  @P5 STG.E desc[UR48][R2.64+0x3c4], R145 ;  /* 0x0003c49102005986 */ /* 0x0001e4000c101930 */
[----:B0-----:R-:W-:Y:S02]  /*aba0*/  @P3 IMAD.MOV.U32 R2, RZ, RZ, R6 ;  /* 0x000000ffff023224 */ /* 0x001fe400078e0006 */
[----:B------:R-:W-:-:S05]  /*abb0*/  @P3 IMAD.MOV.U32 R3, RZ, RZ, R7 ;  /* 0x000000ffff033224 */ /* 0x000fca00078e0007 */
[----:B------:R0:W-:Y:S02]  /*abc0*/  @P3 STG.E desc[UR48][R2.64+0x3c0], R11 ;  /* 0x0003c00b02003986 */ /* 0x0001e4000c101930 */
[----:B0-----:R-:W-:Y:S02]  /*abd0*/  @P2 IMAD.MOV.U32 R2, RZ, RZ, R6 ;  /* 0x000000ffff022224 */ /* 0x001fe400078e0006 */
[----:B------:R-:W-:-:S05]  /*abe0*/  @P2 IMAD.MOV.U32 R3, RZ, RZ, R7 ;  /* 0x000000ffff032224 */ /* 0x000fca00078e0007 */
[----:B------:R0:W-:Y:S02]  /*abf0*/  @P2 STG.E desc[UR48][R2.64+0x3c4], R147 ;  /* 0x0003c49302002986 */ /* 0x0001e4000c101930 */
[----:B0-----:R-:W-:Y:S02]  /*ac00*/  @P6 IMAD.MOV.U32 R2, RZ, RZ, R4 ;  /* 0x000000ffff026224 */ /* 0x001fe400078e0004 */
[----:B------:R-:W-:-:S05]  /*ac10*/  @P6 IMAD.MOV.U32 R3, RZ, RZ, R5 ;  /* 0x000000ffff036224 */ /* 0x000fca00078e0005 */
[----:B------:R0:W-:Y:S04]  /*ac20*/  @P6 STG.E desc[UR48][R2.64+0x3e0], R13 ;  /* 0x0003e00d02006986 */ /* 0x0001e8000c101930 */
[----:B------:R1:W-:Y:S01]  /*ac30*/  @P4 STG.E desc[UR48][R4.64+0x3e4], R149 ;  /* 0x0003e49504004986 */ /* 0x0003e2000c101930 */
[----:B0-----:R-:W-:Y:S02]  /*ac40*/  @P1 IMAD.MOV.U32 R2, RZ, RZ, R6 ;  /* 0x000000ffff021224 */ /* 0x001fe400078e0006 */
[----:B------:R-:W-:-:S05]  /*ac50*/  @P1 IMAD.MOV.U32 R3, RZ, RZ, R7 ;  /* 0x000000ffff031224 */ /* 0x000fca00078e0007 */
[----:B------:R1:W-:Y:S04]  /*ac60*/  @P1 STG.E desc[UR48][R2.64+0x3e0], R15 ;  /* 0x0003e00f02001986 */ /* 0x0003e8000c101930 */
[----:B------:R1:W-:Y:S02]  /*ac70*/  @P0 STG.E desc[UR48][R6.64+0x3e4], R151 ;  /* 0x0003e49706000986 */ /* 0x0003e4000c101930 */
.L_x_289:
[----:B------:R-:W-:Y:S05]  /*ac80*/  BSYNC B0 ;  /* 0x0000000000007941 */ /* 0x000fea0003800000 */
.L_x_35:
[----:B-1----:R-:W-:Y:S01]  /*ac90*/  IMAD.U32 R2, RZ, RZ, UR54 ;  /* 0x00000036ff027e24 */ /* 0x002fe2000f8e00ff */
[----:B------:R-:W-:Y:S01]  /*aca0*/  ULDC.64 UR4, c[0x0][0x650] ;  /* 0x0001940000047ab9 */ /* 0x000fe20000000a00 */
[----:B------:R-:W-:Y:S01]  /*acb0*/  IMAD.U32 R0, RZ, RZ, UR37 ;  /* 0x00000025ff007e24 */ /* 0x000fe2000f8e00ff */
[----:B------:R1:W-:Y:S01]  /*acc0*/  SYNCS.ARRIVE.TRANS64.A1T0 RZ, [R160+UR44], RZ ;  /* 0x000000ffa0ff79a7 */ /* 0x0003e2000810002c */
[----:B0-----:R-:W-:Y:S01]  /*acd0*/  IMAD.U32 R3, RZ, RZ, UR55 ;  /* 0x00000037ff037e24 */ /* 0x001fe2000f8e00ff */
[C---:B------:R-:W-:Y:S01]  /*ace0*/  LEA R16, P0, R2.reuse, R16, 0x1 ;  /* 0x0000001002107211 */ /* 0x040fe200078008ff */
[----:B-----5:R-:W-:Y:S02]  /*acf0*/  IMAD.MOV.U32 R18, RZ, RZ, -0x1 ;  /* 0xffffffffff127424 */ /* 0x020fe400078e00ff */
[----:B------:R-:W-:Y:S01]  /*ad00*/  IMAD.MOV.U32 R19, RZ, RZ, -0x1 ;  /* 0xffffffffff137424 */ /* 0x000fe200078e00ff */
[----:B------:R-:W-:Y:S01]  /*ad10*/  LEA.HI.X R17, R2, R17, R0, 0x1, P0 ;  /* 0x0000001102117211 */ /* 0x000fe200000f0c00 */
[----:B------:R-:W-:Y:S01]  /*ad20*/  IMAD.MOV.U32 R2, RZ, RZ, -0x1 ;  /* 0xffffffffff027424 */ /* 0x000fe200078e00ff */
[----:B------:R-:W-:-:S02]  /*ad30*/  ISETP.GE.U32.AND P0, PT, R16, UR4, PT ;  /* 0x0000000410007c0c */ /* 0x000fc4000bf06070 */
[----:B------:R-:W-:Y:S02]  /*ad40*/  PRMT R0, RZ, 0x7610, R0 ;  /* 0x00007610ff007816 */ /* 0x000fe40000000000 */
[----:B------:R-:W-:-:S13]  /*ad50*/  ISETP.GE.U32.AND.EX P0, PT, R17, UR5, PT, P0 ;  /* 0x0000000511007c0c */ /* 0x000fda000bf06100 */
[----:B-1----:R-:W-:Y:S05]  /*ad60*/  @P0 BRA `(.L_x_290) ;  /* 0x00000004008c0947 */ /* 0x002fea0003800000 */
[----:B------:R-:W0:Y:S01]  /*ad70*/  S2UR UR7, SR_CTAID.X ;  /* 0x00000000000779c3 */ /* 0x000e220000002500 */
[----:B------:R-:W-:Y:S01]  /*ad80*/  ULDC.64 UR4, c[0x0][0x628] ;  /* 0x00018a0000047ab9 */ /* 0x000fe20000000a00 */
[----:B------:R-:W-:Y:S01]  /*ad90*/  ULDC UR6, c[0x0][0x150] ;  /* 0x0000540000067ab9 */ /* 0x000fe20000000800 */
[----:B------:R-:W-:Y:S01]  /*ada0*/  ISETP.NE.U32.AND P0, PT, RZ, UR4, PT ;  /* 0x00000004ff007c0c */ /* 0x000fe2000bf05070 */
[----:B------:R-:W-:Y:S01]  /*adb0*/  ULDC UR15, c[0x0][0x630] ;  /* 0x00018c00000f7ab9 */ /* 0x000fe20000000800 */
[C---:B------:R-:W-:Y:S01]  /*adc0*/  R2UR UR16, R16.reuse ;  /* 0x00000000101072ca */ /* 0x040fe200000e0000 */
[----:B------:R-:W-:Y:S01]  /*add0*/  ULDC UR18, c[0x0][0x154] ;  /* 0x0000550000127ab9 */ /* 0x000fe20000000800 */
[----:B------:R-:W-:Y:S01]  /*ade0*/  ISETP.NE.AND.EX P0, PT, RZ, UR5, PT, P0 ;  /* 0x00000005ff007c0c */ /* 0x000fe2000bf05300 */
[----:B------:R-:W1:Y:S01]  /*adf0*/  S2UR UR19, SR_CTAID.Y ;  /* 0x00000000001379c3 */ /* 0x000e620000002600 */
[----:B------:R-:W-:Y:S02]  /*ae00*/  R2UR UR17, R17 ;  /* 0x00000000111172ca */ /* 0x000fe400000e0000 */
[----:B------:R-:W-:-:S02]  /*ae10*/  R2UR UR12, R16 ;  /* 0x00000000100c72ca */ /* 0x000fc400000e0000 */
[----:B------:R-:W-:Y:S02]  /*ae20*/  R2UR UR13, R17 ;  /* 0x00000000110d72ca */ /* 0x000fe400000e0000 */
[----:B0-----:R-:W-:-:S05]  /*ae30*/  I2FP.F32.U32 R0, UR7 ;  /* 0x0000000700007c45 */ /* 0x001fca0008201000 */
[----:B------:R-:W-:-:S04]  /*ae40*/  FMUL R0, R0, UR6 ;  /* 0x0000000600007c20 */ /* 0x000fc80008400000 */
[----:B------:R0:W0:Y:S01]  /*ae50*/  F2I.U32.TRUNC.NTZ R2, R0 ;  /* 0x0000000000027305 */ /* 0x000022000020f000 */
[----:B-1----:R-:W-:Y:S05]  /*ae60*/  @!P0 BRA `(.L_x_291) ;  /* 0x0000000000308947 */ /* 0x002fea0003800000 */
        /* <DEDUP_REMOVED lines=12> */
.L_x_291:
[----:B------:R-:W-:Y:S01]  /*af30*/  USHF.R.U64 UR6, UR12, UR15, UR13 ;  /* 0x0000000f0c067299 */ /* 0x000fe2000800120d */
[----:B0-----:R-:W-:Y:S01]  /*af40*/  I2FP.F32.U32 R0, UR19 ;  /* 0x0000001300007c45 */ /* 0x001fe20008201000 */
[----:B------:R-:W-:Y:S01]  /*af50*/  USHF.R.U32.HI UR4, URZ, UR15, UR13 ;  /* 0x0000000f3f047299 */ /* 0x000fe2000801160d */
[----:B------:R-:W-:Y:S01]  /*af60*/  R2UR UR14, R2 ;  /* 0x00000000020e72ca */ /* 0x000fe200000e0000 */
[----:B------:R-:W-:Y:S02]  /*af70*/  UIADD3 UR9, UP0, URZ, -UR6, URZ ;  /* 0x800000063f097290 */ /* 0x000fe4000ff1e03f */
[----:B------:R-:W-:Y:S01]  /*af80*/  FMUL R0, R0, UR18 ;  /* 0x0000001200007c20 */ /* 0x000fe20008400000 */
[----:B------:R-:W-:Y:S01]  /*af90*/  ULDC.64 UR12, c[0x0][0x620] ;  /* 0x00018800000c7ab9 */ /* 0x000fe20000000a00 */
[----:B------:R-:W-:Y:S01]  /*afa0*/  UIADD3.X UR4, URZ, ~UR4, URZ, UP0, !UPT ;  /* 0x800000043f047290 */ /* 0x000fe200087fe43f */
[----:B------:R-:W-:Y:S01]  /*afb0*/  UMOV UR10, UR16 ;  /* 0x00000010000a7c82 */ /* 0x000fe20008000000 */
[----:B------:R-:W-:-:S02]  /*afc0*/  UMOV UR11, UR17 ;  /* 0x00000011000b7c82 */ /* 0x000fc40008000000 */
[----:B------:R-:W0:Y:S01]  /*afd0*/  F2I.U32.TRUNC.NTZ R0, R0 ;  /* 0x0000000000007305 */ /* 0x000e22000020f000 */
[----:B------:R-:W-:Y:S02]  /*afe0*/  UIMAD UR4, UR4, UR12, URZ ;  /* 0x0000000c040472a4 */ /* 0x000fe4000f8e023f */
[----:B------:R-:W-:Y:S02]  /*aff0*/  UIMAD.WIDE.U32 UR10, UR9, UR12, UR10 ;  /* 0x0000000c090a72a5 */ /* 0x000fe4000f8e000a */
[----:B------:R-:W-:Y:S01]  /*b000*/  UIMAD UR9, UR9, UR13, UR4 ;  /* 0x0000000d090972a4 */ /* 0x000fe2000f8e0204 */
[----:B------:R-:W-:Y:S01]  /*b010*/  ULDC UR22, c[0x0][0x658] ;  /* 0x0001960000167ab9 */ /* 0x000fe20000000800 */
[----:B------:R-:W-:Y:S02]  /*b020*/  UMOV UR12, 0xffffffff ;  /* 0xffffffff000c7882 */ /* 0x000fe40000000000 */
[----:B------:R-:W-:Y:S01]  /*b030*/  UIADD3 UR11, UR11, UR9, URZ ;  /* 0x000000090b0b7290 */ /* 0x000fe2000fffe03f */
[----:B------:R-:W-:Y:S01]  /*b040*/  ULDC UR13, c[0x0][0x618] ;  /* 0x00018600000d7ab9 */ /* 0x000fe20000000800 */
[----:B------:R-:W-:Y:S01]  /*b050*/  ULDC.64 UR4, c[0x0][0x640] ;  /* 0x0001900000047ab9 */ /* 0x000fe20000000a00 */
[----:B------:R-:W-:Y:S01]  /*b060*/  USHF.L.U32 UR18, UR12, UR22, URZ ;  /* 0x000000160c127299 */ /* 0x000fe2000800063f */
[----:B------:R-:W-:Y:S01]  /*b070*/  ISETP.NE.U32.AND P0, PT, RZ, UR4, PT ;  /* 0x00000004ff007c0c */ /* 0x000fe2000bf05070 */
[----:B------:R-:W-:Y:S01]  /*b080*/  USHF.R.U64 UR12, UR10, UR13, UR11 ;  /* 0x0000000d0a0c7299 */ /* 0x000fe2000800120b */
[----:B0-----:R-:W-:Y:S01]  /*b090*/  R2UR UR16, R0 ;  /* 0x00000000001072ca */ /* 0x001fe200000e0000 */
[----:B------:R-:W-:Y:S01]  /*b0a0*/  USHF.R.U32.HI UR10, URZ, UR13, UR11 ;  /* 0x0000000d3f0a7299 */ /* 0x000fe2000801160b */
[----:B------:R-:W-:Y:S01]  /*b0b0*/  ISETP.NE.AND.EX P0, PT, RZ, UR5, PT, P0 ;  /* 0x00000005ff007c0c */ /* 0x000fe2000bf05300 */
[----:B------:R-:W-:Y:S01]  /*b0c0*/  ULDC UR17, c[0x0][0x608] ;  /* 0x0001820000117ab9 */ /* 0x000fe20000000800 */
[----:B------:R-:W-:-:S02]  /*b0d0*/  ULOP3.LUT UR23, URZ, UR18, URZ, 0x33, !UPT ;  /* 0x000000123f177292 */ /* 0x000fc4000f8e333f */
[----:B------:R-:W-:Y:S02]  /*b0e0*/  USHF.R.U64 UR18, UR12, UR17, UR10 ;  /* 0x000000110c127299 */ /* 0x000fe4000800120a */
[----:B------:R-:W-:Y:S01]  /*b0f0*/  USHF.R.U32.HI UR10, URZ, UR17, UR10 ;  /* 0x000000113f0a7299 */ /* 0x000fe2000801160a */
[----:B------:R-:W-:Y:S01]  /*b100*/  UMOV UR20, 0x1 ;  /* 0x0000000100147882 */ /* 0x000fe20000000000 */
[----:B------:R-:W-:Y:S02]  /*b110*/  UIADD3 UR14, -UR14, URZ, URZ ;  /* 0x0000003f0e0e7290 */ /* 0x000fe4000fffe13f */
[----:B------:R-:W-:Y:S02]  /*b120*/  USHF.L.U32 UR13, UR20, UR22, URZ ;  /* 0x00000016140d7299 */ /* 0x000fe4000800063f */
[----:B------:R-:W-:Y:S01]  /*b130*/  USHF.R.U64 UR20, UR18, UR22, UR10 ;  /* 0x0000001612147299 */ /* 0x000fe2000800120a */
[----:B------:R-:W-:Y:S01]  /*b140*/  ULDC UR15, c[0x0][0x144] ;  /* 0x00005100000f7ab9 */ /* 0x000fe20000000800 */
[----:B------:R-:W-:Y:S01]  /*b150*/  ULDC UR8, c[0x0][0x600] ;  /* 0x0001800000087ab9 */ /* 0x000fe20000000800 */
[----:B------:R-:W-:-:S02]  /*b160*/  UIADD3 UR21, -UR16, URZ, URZ ;  /* 0x0000003f10157290 */ /* 0x000fc4000fffe13f */
[----:B------:R-:W-:Y:S02]  /*b170*/  USHF.R.U32.HI UR17, URZ, UR22, UR10 ;  /* 0x000000163f117299 */ /* 0x000fe4000801160a */
[----:B------:R-:W-:Y:S02]  /*b180*/  UIADD3 UR9, UR8, -0x1, URZ ;  /* 0xffffffff08097890 */ /* 0x000fe4000fffe03f */
[----:B------:R-:W-:Y:S01]  /*b190*/  UIMAD UR22, UR15, UR14, UR7 ;  /* 0x0000000e0f1672a4 */ /* 0x000fe2000f8e0207 */
[----:B------:R-:W-:Y:S01]  /*b1a0*/  ULDC UR26, c[0x0][0x148] ;  /* 0x00005200001a7ab9 */ /* 0x000fe20000000800 */
[----:B------:R-:W-:Y:S01]  /*b1b0*/  ULDC UR24, c[0x0][0x648] ;  /* 0x0001920000187ab9 */ /* 0x000fe20000000800 */
[----:B------:R-:W-:Y:S01]  /*b1c0*/  ULDC UR25, c[0x0][0x638] ;  /* 0x00018e0000197ab9 */ /* 0x000fe20000000800 */
        /* <DEDUP_REMOVED lines=12> */
.L_x_292:
[----:B------:R-:W-:Y:S01]  /*b290*/  UISETP.NE.AND UP0, UPT, UR45, URZ, UPT ;  /* 0x0000003f2d00728c */ /* 0x000fe2000bf05270 */
[----:B------:R-:W-:Y:S01]  /*b2a0*/  IMAD.MOV.U32 R0, RZ, RZ, 0x1 ;  /* 0x00000001ff007424 */ /* 0x000fe200078e00ff */
[----:B------:R-:W-:Y:S01]  /*b2b0*/  USHF.R.U64 UR4, UR16, UR24, UR17 ;  /* 0x0000001810047299 */ /* 0x000fe20008001211 */
[----:B------:R-:W-:Y:S01]  /*b2c0*/  IMAD.U32 R19, RZ, RZ, UR6 ;  /* 0x00000006ff137e24 */ /* 0x000fe2000f8e00ff */
[----:B------:R-:W-:Y:S02]  /*b2d0*/  ULOP3.LUT UR18, UR18, UR23, URZ, 0xc0, !UPT ;  /* 0x0000001712127292 */ /* 0x000fe4000f8ec03f */
[----:B------:R-:W-:Y:S02]  /*b2e0*/  UIADD3 UR5, -UR4, URZ, URZ ;  /* 0x0000003f04057290 */ /* 0x000fe4000fffe13f */
[----:B------:R-:W-:Y:S02]  /*b2f0*/  ULOP3.LUT UR9, UR12, UR9, URZ, 0xc0, !UPT ;  /* 0x000000090c097292 */ /* 0x000fe4000f8ec03f */
[----:B------:R-:W-:-:S02]  /*b300*/  UIMAD UR4, UR13, UR4, UR18 ;  /* 0x000000040d0472a4 */ /* 0x000fc4000f8e0212 */
[----:B------:R-:W-:Y:S02]  /*b310*/  @UP0 UIMAD UR22, UR26, UR21, UR19 ;  /* 0x000000151a1602a4 */ /* 0x000fe4000f8e0213 */
[----:B------:R-:W-:Y:S01]  /*b320*/  UIMAD UR5, UR5, UR25, UR20 ;  /* 0x00000019050572a4 */ /* 0x000fe2000f8e0214 */
[----:B------:R-:W-:Y:S02]  /*b330*/  ULDC UR7, c[0x0][0x610] ;  /* 0x0001840000077ab9 */ /* 0x000fe40000000800 */
[----:B------:R-:W-:Y:S02]  /*b340*/  UIMAD UR4, UR4, UR7, UR22 ;  /* 0x00000007040472a4 */ /* 0x000fe4000f8e0216 */
[----:B------:R-:W-:-:S04]  /*b350*/  UIMAD UR5, UR5, UR8, UR9 ;  /* 0x00000008050572a4 */ /* 0x000fc8000f8e0209 */
[----:B------:R-:W-:Y:S02]  /*b360*/  USEL UR7, UR5, UR4, !UP0 ;  /* 0x0000000405077287 */ /* 0x000fe4000c000000 */
[----:B------:R-:W-:-:S04]  /*b370*/  USEL UR4, UR4, UR5, !UP0 ;  /* 0x0000000504047287 */ /* 0x000fc8000c000000 */
[----:B------:R-:W-:Y:S02]  /*b380*/  IMAD.U32 R2, RZ, RZ, UR7 ;  /* 0x00000007ff027e24 */ /* 0x000fe4000f8e00ff */
[----:B------:R-:W-:-:S07]  /*b390*/  IMAD.U32 R18, RZ, RZ, UR4 ;  /* 0x00000004ff127e24 */ /* 0x000fce000f8e00ff */
.L_x_290:
[----:B------:R-:W-:Y:S02]  /*b3a0*/  LOP3.LUT P0, RZ, R0, 0xff, RZ, 0xc0, !PT ;  /* 0x000000ff00ff7812 */ /* 0x000fe4000780c0ff */
[----:B------:R-:W-:-:S11]  /*b3b0*/  LOP3.LUT R172, R172, 0x1, RZ, 0x3c, !PT ;  /* 0x00000001acac7812 */ /* 0x000fd600078e3cff */
[----:B------:R-:W-:Y:S05]  /*b3c0*/  @P0 BRA `(.L_x_293) ;  /* 0xffffff6000f00947 */ /* 0x000fea000383ffff */
[----:B------:R-:W-:Y:S05]  /*b3d0*/  EXIT ;  /* 0x000000000000794d */ /* 0x000fea0003800000 */
.L_x_16:
[----:B------:R-:W-:-:S08]  /*b3e0*/  ISETP.NE.AND P0, PT, RZ, UR6, PT ;  /* 0x00000006ff007c0c */ /* 0x000fd0000bf05270 */
[----:B-----5:R-:W0:-:S00]  /*b3f0*/  USETMAXREG.DEALLOC.CTAPOOL 0x28 ;  /* 0x00000028000079c8 */ /* 0x020e0000080e0500 */
[----:B------:R-:W-:Y:S05]  /*b400*/  @P0 EXIT ;  /* 0x000000000000094d */ /* 0x000fea0003800000 */
[----:B0-----:R-:W-:Y:S01]  /*b410*/  LOP3.LUT P0, RZ, R0, 0xff, RZ, 0xc0, !PT ;  /* 0x000000ff00ff7812 */ /* 0x001fe2000780c0ff */
[----:B------:R-:W-:Y:S02]  /*b420*/  IMAD.MOV.U32 R0, RZ, RZ, 0x1 ;  /* 0x00000001ff007424 */ /* 0x000fe400078e00ff */
[----:B------:R-:W-:-:S10]  /*b430*/  IMAD.MOV.U32 R8, RZ, RZ, RZ ;  /* 0x000000ffff087224 */ /* 0x000fd400078e00ff */
[----:B------:R-:W-:Y:S05]  /*b440*/  @!P0 BRA `(.L_x_294) ;  /* 0x0000000c00b88947 */ /* 0x000fea0003800000 */
[----:B------:R-:W0:Y:S01]  /*b450*/  S2R R11, SR_CgaCtaId ;  /* 0x00000000000b7919 */ /* 0x000e220000008800 */
[----:B------:R-:W-:Y:S01]  /*b460*/  LOP3.LUT P0, RZ, R3, 0x1f, RZ, 0xc0, !PT ;  /* 0x0000001f03ff7812 */ /* 0x000fe2000780c0ff */
[----:B------:R-:W-:Y:S01]  /*b470*/  ULDC UR21, c[0x0][0x658] ;  /* 0x0001960000157ab9 */ /* 0x000fe20000000800 */
[----:B------:R-:W-:Y:S01]  /*b480*/  UMOV UR4, 0xffffffff ;  /* 0xffffffff00047882 */ /* 0x000fe20000000000 */
[----:B------:R-:W-:Y:S01]  /*b490*/  BSSY B0, `(.L_x_294) ;  /* 0x00000e9000007945 */ /* 0x000fe20003800000 */
[----:B------:R-:W-:Y:S01]  /*b4a0*/  USHF.L.U32 UR4, UR4, UR21, URZ ;  /* 0x0000001504047299 */ /* 0x000fe2000800063f */
[C---:B------:R-:W-:Y:S01]  /*b4b0*/  ISETP.NE.AND P3, PT, R4.reuse, RZ, PT ;  /* 0x000000ff0400720c */ /* 0x040fe20003f65270 */
[----:B------:R-:W-:Y:S01]  /*b4c0*/  IMAD.MOV.U32 R10, RZ, RZ, 0x1 ;  /* 0x00000001ff0a7424 */ /* 0x000fe200078e00ff */
[----:B------:R-:W-:Y:S01]  /*b4d0*/  ISETP.NE.OR P0, PT, R4, RZ, !P0 ;  /* 0x000000ff0400720c */ /* 0x000fe20004705670 */
[----:B------:R-:W-:Y:S01]  /*b4e0*/  IMAD.MOV.U32 R0, RZ, RZ, 0x1 ;  /* 0x00000001ff007424 */ /* 0x000fe200078e00ff */
[----:B------:R-:W-:Y:S01]  /*b4f0*/  ULDC UR13, c[0x0][0x600] ;  /* 0x00018000000d7ab9 */ /* 0x000fe20000000800 */
[----:B------:R-:W-:Y:S01]  /*b500*/  IMAD.MOV.U32 R8, RZ, RZ, RZ ;  /* 0x000000ffff087224 */ /* 0x000fe200078e00ff */
[----:B------:R-:W-:Y:S01]  /*b510*/  UMOV UR5, 0x1 ;  /* 0x0000000100057882 */ /* 0x000fe20000000000 */
[----:B------:R-:W-:-:S02]  /*b520*/  UIADD3 UR29, UR38, 0x1, URZ ;  /* 0x00000001261d7890 */ /* 0x000fc4000fffe03f */
[----:B------:R-:W-:Y:S02]  /*b530*/  ULOP3.LUT UR30, UR39, 0x2, URZ, 0xfc, !UPT ;  /* 0x00000002271e7892 */ /* 0x000fe4000f8efc3f */
[----:B------:R-:W-:Y:S02]  /*b540*/  UIADD3 UR13, UR13, -0x1, URZ ;  /* 0xffffffff0d0d7890 */ /* 0x000fe4000fffe03f */
[----:B------:R-:W-:Y:S02]  /*b550*/  USHF.L.U32 UR21, UR5, UR21, URZ ;  /* 0x0000001505157299 */ /* 0x000fe4000800063f */
[----:B------:R-:W-:Y:S01]  /*b560*/  ULOP3.LUT UR22, URZ, UR4, URZ, 0x33, !UPT ;  /* 0x000000043f167292 */ /* 0x000fe2000f8e333f */
[----:B------:R-:W-:Y:S01]  /*b570*/  ULDC.64 UR14, c[0x0][0x198] ;  /* 0x00006600000e7ab9 */ /* 0x000fe20000000a00 */
[C---:B0-----:R-:W-:Y:S02]  /*b580*/  IMAD.SHL.U32 R9, R11.reuse, 0x80, RZ ;  /* 0x000000800b097824 */ /* 0x041fe400078e00ff */
[----:B------:R-:W-:-:S03]  /*b590*/  IMAD.SHL.U32 R11, R11, 0x1000, RZ ;  /* 0x000010000b0b7824 */ /* 0x000fc600078e00ff */
[----:B------:R-:W-:-:S07]  /*b5a0*/  LOP3.LUT R9, R9, 0x80, RZ, 0xc0, !PT ;  /* 0x0000008009097812 */ /* 0x000fce00078ec0ff */
.L_x_306:
[----:B------:R-:W-:-:S03]  /*b5b0*/  UMOV UR4, 0xffffffff ;  /* 0xffffffff00047882 */ /* 0x000fc60000000000 */
[----:B------:R-:W-:Y:S05]  /*b5c0*/  BRA.DIV UR4, `(.L_x_295) ;  /* 0x0000001204707947 */ /* 0x000fea000b800000 */
[----:B------:R-:W-:-:S13]  /*b5d0*/  ELECT P6, URZ, PT ;  /* 0x00000000003f782f */ /* 0x000fda00038c0000 */
.L_x_319:
[----:B------:R-:W0:Y:S01]  /*b5e0*/  LDC R3, c[0x0][0x28c] ;  /* 0x0000a300ff037b82 */ /* 0x000e220000000800 */
[----:B------:R-:W-:Y:S01]  /*b5f0*/  BSSY B1, `(.L_x_296) ;  /* 0x000005d000017945 */ /* 0x000fe20003800000 */
[----:B0-----:R-:W-:-:S13]  /*b600*/  ISETP.LT.OR P6, PT, R3, 0x1, !P6 ;  /* 0x000000010300780c */ /* 0x001fda00077c1670 */
[----:B------:R-:W-:Y:S05]  /*b610*/  @P6 BRA `(.L_x_297) ;  /* 0x0000000400686947 */ /* 0x000fea0003800000 */
[----:B------:R-:W-:Y:S02]  /*b620*/  IMAD R6, R2, 0x100, R9 ;  /* 0x0000010002067824 */ /* 0x000fe400078e0209 */
[----:B------:R-:W-:Y:S02]  /*b630*/  IMAD.SHL.U32 R18, R18, 0x40, RZ ;  /* 0x0000004012127824 */ /* 0x000fe400078e00ff */
[----:B------:R-:W-:Y:S02]  /*b640*/  IMAD.MOV.U32 R12, RZ, RZ, RZ ;  /* 0x000000ffff0c7224 */ /* 0x000fe400078e00ff */
[----:B------:R-:W-:Y:S02]  /*b650*/  IMAD.U32 R14, RZ, RZ, UR29 ;  /* 0x0000001dff0e7e24 */ /* 0x000fe4000f8e00ff */
[----:B------:R-:W-:Y:S02]  /*b660*/  IMAD.MOV.U32 R2, RZ, RZ, R0 ;  /* 0x000000ffff027224 */ /* 0x000fe400078e0000 */
[----:B------:R-:W-:-:S07]  /*b670*/  IMAD.MOV.U32 R3, RZ, RZ, R8 ;  /* 0x000000ffff037224 */ /* 0x000fce00078e0008 */
.L_x_301:
[----:B------:R-:W0:Y:S01]  /*b680*/  S2R R5, SR_CgaCtaId ;  /* 0x0000000000057919 */ /* 0x000e220000008800 */
[----:B------:R-:W-:-:S04]  /*b690*/  MOV R4, 0x400 ;  /* 0x0000040000047802 */ /* 0x000fc80000000f00 */
[----:B0-----:R-:W-:Y:S02]  /*b6a0*/  LEA R13, R5, R4, 0x18 ;  /* 0x00000004050d7211 */ /* 0x001fe400078ec0ff */
[----:B------:R-:W-:Y:S01]  /*b6b0*/  SHF.L.U32 R4, R2, 0x1f, RZ ;  /* 0x0000001f02047819 */ /* 0x000fe200000006ff */
[----:B------:R-:W0:Y:S02]  /*b6c0*/  @!P3 LDC R5, c[0x0][0x500] ;  /* 0x00014000ff05bb82 */ /* 0x000e240000000800 */
[----:B------:R-:W-:-:S04]  /*b6d0*/  IMAD R7, R3, 0x8, R13 ;  /* 0x0000000803077824 */ /* 0x000fc800078e020d */
[----:B------:R-:W1:Y:S02]  /*b6e0*/  SYNCS.PHASECHK.TRANS64.TRYWAIT P1, [R7+URZ+0x20], R4 ;  /* 0x00002004070075a7 */ /* 0x000e64000802017f */
[----:B-1----:R-:W-:Y:S05]  /*b6f0*/  @!P1 BRA `(.L_x_298) ;  /* 0x0000001000449947 */ /* 0x002fea0003800000 */
.L_x_320:
[----:B------:R-:W-:Y:S01]  /*b700*/  UPRMT UR4, UR30, 0x9910, URZ ;  /* 0x000099101e047896 */ /* 0x000fe2000800003f */
[----:B0-----:R0:W-:Y:S03]  /*b710*/  @!P3 SYNCS.ARRIVE.TRANS64 RZ, [R7+URZ], R5 ;  /* 0x0000000507ffb9a7 */ /* 0x0011e6000800003f */
[----:B------:R-:W-:-:S06]  /*b720*/  UISETP.NE.AND UP0, UPT, UR4, 0x2, UPT ;  /* 0x000000020400788c */ /* 0x000fcc000bf05270 */
[----:B------:R-:W-:-:S13]  /*b730*/  PLOP3.LUT P1, PT, PT, PT, UP0, 0x80, 0x0 ;  /* 0x000000000000781c */ /* 0x000fda0003f2f008 */
[----:B0-----:R-:W-:Y:S05]  /*b740*/  @P1 BRA `(.L_x_299) ;  /* 0x0000000000041947 */ /* 0x001fea0003800000 */
[----:B------:R-:W-:Y:S01]  /*b750*/  BPT.TRAP 0x1 ;  /* 0x000000040000795c */ /* 0x000fe20000300000 */
.L_x_299:
[----:B------:R-:W-:Y:S05]  /*b760*/  @P0 BRA `(.L_x_300) ;  /* 0x0000000000040947 */ /* 0x000fea0003800000 */
[----:B------:R-:W-:Y:S01]  /*b770*/  BPT.TRAP 0x1 ;  /* 0x000000040000795c */ /* 0x000fe20000300000 */
.L_x_300:
[----:B-1----:R-:W-:Y:S01]  /*b780*/  IMAD.SHL.U32 R4, R3, 0x8000, RZ ;  /* 0x0000800003047824 */ /* 0x002fe200078e00ff */
[----:B------:R-:W-:Y:S01]  /*b790*/  R2UR UR10, R12 ;  /* 0x000000000c0a72ca */ /* 0x000fe200000e0000 */
[----:B------:R-:W-:Y:S01]  /*b7a0*/  UIADD3 UR46, UP0, UR14, 0xf0, URZ ;  /* 0x000000f00e2e7890 */ /* 0x000fe2000ff1e03f */
[----:B------:R-:W-:Y:S01]  /*b7b0*/  R2UR UR9, R7 ;  /* 0x00000000070972ca */ /* 0x000fe200000e0000 */
[----:B------:R-:W-:Y:S01]  /*b7c0*/  IMAD.IADD R5, R13, 0x1, R4 ;  /* 0x000000010d057824 */ /* 0x000fe200078e0204 */
[----:B------:R-:W-:Y:S01]  /*b7d0*/  LOP3.LUT R4, R4, 0x1000, R11, 0xf8, !PT ;  /* 0x0000100004047812 */ /* 0x000fe200078ef80b */
[----:B------:R-:W-:Y:S01]  /*b7e0*/  UIADD3.X UR47, URZ, UR15, URZ, UP0, !UPT ;  /* 0x0000000f3f2f7290 */ /* 0x000fe200087fe43f */
[----:B------:R-:W-:Y:S01]  /*b7f0*/  R2UR UR11, R18 ;  /* 0x00000000120b72ca */ /* 0x000fe200000e0000 */
[----:B------:R-:W-:Y:S01]  /*b800*/  VIADD R14, R14, 0xffffffff ;  /* 0xffffffff0e0e7836 */ /* 0x000fe20000000000 */
[----:B------:R-:W-:Y:S01]  /*b810*/  R2UR UR40, R5 ;  /* 0x00000000052872ca */ /* 0x000fe200000e0000 */
[----:B------:R-:W-:Y:S01]  /*b820*/  IMAD R4, R4, 0x4, R13 ;  /* 0x0000000404047824 */ /* 0x000fe200078e020d */
[----:B------:R-:W-:Y:S01]  /*b830*/  R2UR UR12, R19 ;  /* 0x00000000130c72ca */ /* 0x000fe200000e0000 */
[----:B------:R-:W-:Y:S01]  /*b840*/  UIADD3 UR6, UP1, UR14, 0x1f0, URZ ;  /* 0x000001f00e067890 */ /* 0x000fe2000ff3e03f */
[----:B------:R-:W-:Y:S01]  /*b850*/  R2UR UR35, R6 ;  /* 0x00000000062372ca */ /* 0x000fe200000e0000 */
[----:B------:R-:W-:Y:S01]  /*b860*/  UIADD3 UR58, UR10, 0x20, URZ ;  /* 0x000000200a3a7890 */ /* 0x000fe2000fffe03f */
[----:B------:R-:W-:Y:S01]  /*b870*/  R2UR UR18, R4 ;  /* 0x00000000041272ca */ /* 0x000fe200000e0000 */
[----:B------:R-:W-:Y:S01]  /*b880*/  UIADD3 UR50, UR10, 0x40, URZ ;  /* 0x000000400a327890 */ /* 0x000fe2000fffe03f */
[----:B------:R-:W-:Y:S01]  /*b890*/  ISETP.GT.AND P2, PT, R14, 0x1, PT ;  /* 0x000000010e00780c */ /* 0x000fe20003f44270 */
[----:B------:R-:W-:Y:S01]  /*b8a0*/  UIADD3 UR42, UR10, 0x60, URZ ;  /* 0x000000600a2a7890 */ /* 0x000fe2000fffe03f */
[----:B------:R-:W-:Y:S01]  /*b8b0*/  VIADD R3, R3, 0x1 ;  /* 0x0000000103037836 */ /* 0x000fe20000000000 */
[----:B------:R-:W-:Y:S01]  /*b8c0*/  UMOV UR4, 0x0 ;  /* 0x0000000000047882 */ /* 0x000fe20000000000 */
[----:B------:R-:W-:Y:S01]  /*b8d0*/  UMOV UR5, 0x10000000 ;  /* 0x1000000000057882 */ /* 0x000fe20000000000 */
[----:B------:R-:W-:Y:S01]  /*b8e0*/  UIADD3 UR8, UR40, 0x180, URZ ;  /* 0x0000018028087890 */ /* 0x000fe2000fffe03f */
[----:B------:R-:W-:Y:S01]  /*b8f0*/  VIADD R12, R12, 0x80 ;  /* 0x000000800c0c7836 */ /* 0x000fe20000000000 */
[----:B------:R-:W-:Y:S01]  /*b900*/  UIADD3 UR56, UR40, 0x2180, URZ ;  /* 0x0000218028387890 */ /* 0x000fe2000fffe03f */
[----:B------:R-:W-:Y:S01]  /*b910*/  ISETP.NE.AND P1, PT, R3, 0x4, PT ;  /* 0x000000040300780c */ /* 0x000fe20003f25270 */
[----:B------:R-:W-:-:S02]  /*b920*/  UIADD3 UR48, UR40, 0x4180, URZ ;  /* 0x0000418028307890 */ /* 0x000fc4000fffe03f */
[----:B------:R-:W-:Y:S01]  /*b930*/  UIADD3 UR40, UR40, 0x6180, URZ ;  /* 0x0000618028287890 */ /* 0x000fe2000fffe03f */
[----:B------:R-:W-:Y:S01]  /*b940*/  SEL R5, RZ, 0x1, P1 ;  /* 0x00000001ff057807 */ /* 0x000fe20000800000 */
[----:B------:R-:W-:Y:S01]  /*b950*/  UIADD3.X UR7, URZ, UR15, URZ, UP1, !UPT ;  /* 0x0000000f3f077290 */ /* 0x000fe20008ffe43f */
[----:B------:R0:W-:Y:S01]  /*b960*/  UTMALDG.3D [UR8], [UR46], desc[UR4] ;  /* 0x000004082e0075b4 */ /* 0x0001e20008011000 */
[----:B------:R-:W-:Y:S01]  /*b970*/  UIADD3 UR32, UR18, 0x20180, URZ ;  /* 0x0002018012207890 */ /* 0x000fe2000fffe03f */
[----:B------:R-:W-:Y:S01]  /*b980*/  LOP3.LUT R2, R2, R5, RZ, 0x3c, !PT ;  /* 0x0000000502027212 */ /* 0x000fe200078e3cff */
[----:B------:R-:W-:Y:S01]  /*b990*/  UIADD3 UR24, UR18, 0x28180, URZ ;  /* 0x0002818012187890 */ /* 0x000fe2000fffe03f */
[----:B------:R-:W-:Y:S01]  /*b9a0*/  SEL R3, R3, RZ, P1 ;  /* 0x000000ff03037207 */ /* 0x000fe20000800000 */
[----:B------:R-:W-:Y:S01]  /*b9b0*/  UIADD3 UR16, UR18, 0x30180, URZ ;  /* 0x0003018012107890 */ /* 0x000fe2000fffe03f */
[----:B------:R-:W-:Y:S01]  /*b9c0*/  UMOV UR57, UR9 ;  /* 0x0000000900397c82 */ /* 0x000fe20008000000 */
        /* <DEDUP_REMOVED lines=8> */
[----:B------:R1:W-:Y:S01]  /*ba50*/  UTMALDG.3D [UR56], [UR46], desc[UR4] ;  /* 0x000004382e0075b4 */ /* 0x0003e20008011000 */
[----:B------:R-:W-:Y:S01]  /*ba60*/  UMOV UR23, 0x30000 ;  /* 0x0003000000177882 */ /* 0x000fe20000000000 */
[----:B------:R-:W-:Y:S01]  /*ba70*/  UMOV UR33, UR9 ;  /* 0x0000000900217c82 */ /* 0x000fe20008000000 */
[----:B------:R-:W-:Y:S01]  /*ba80*/  UMOV UR34, UR10 ;  /* 0x0000000a00227c82 */ /* 0x000fe20008000000 */
[----:B------:R-:W-:Y:S01]  /*ba90*/  UMOV UR36, UR12 ;  /* 0x0000000c00247c82 */ /* 0x000fe20008000000 */
[----:B------:R-:W-:Y:S01]  /*baa0*/  UMOV UR25, UR9 ;  /* 0x0000000900197c82 */ /* 0x000fe20008000000 */
[----:B------:R-:W-:Y:S01]  /*bab0*/  UMOV UR27, UR35 ;  /* 0x00000023001b7c82 */ /* 0x000fe20008000000 */
[----:B------:R-:W-:Y:S01]  /*bac0*/  UMOV UR28, UR12 ;  /* 0x0000000c001c7c82 */ /* 0x000fe20008000000 */
[----:B0-----:R-:W-:Y:S01]  /*bad0*/  UIADD3 UR8, UR18, 0x38180, URZ ;  /* 0x0003818012087890 */ /* 0x001fe2000fffe03f */
[----:B------:R1:W-:Y:S01]  /*bae0*/  UTMALDG.3D [UR48], [UR46], desc[UR4] ;  /* 0x000004302e0075b4 */ /* 0x0003e20008011000 */
        /* <DEDUP_REMOVED lines=8> */
[----:B------:R1:W-:Y:S01]  /*bb70*/  UTMALDG.3D.MULTICAST [UR32], [UR6], UR23, desc[UR4] ;  /* 0x00000420060073b4 */ /* 0x0003e20008011817 */
[----:B------:R1:W-:Y:S01]  /*bb80*/  UTMALDG.3D.MULTICAST [UR24], [UR6], UR23, desc[UR4] ;  /* 0x00000418060073b4 */ /* 0x0003e20008011817 */
[----:B------:R1:W-:Y:S01]  /*bb90*/  UTMALDG.3D.MULTICAST [UR16], [UR6], UR23, desc[UR4] ;  /* 0x00000410060073b4 */ /* 0x0003e20008011817 */
[----:B------:R1:W-:Y:S02]  /*bba0*/  UTMALDG.3D.MULTICAST [UR8], [UR6], UR23, desc[UR4] ;  /* 0x00000408060073b4 */ /* 0x0003e40008011817 */
[----:B-1----:R-:W-:Y:S05]  /*bbb0*/  @P2 BRA `(.L_x_301) ;  /* 0xfffffff800b02947 */ /* 0x002fea000383ffff */
.L_x_297:
[----:B------:R-:W-:Y:S05]  /*bbc0*/  BSYNC B1 ;  /* 0x0000000000017941 */ /* 0x000fea0003800000 */
.L_x_296:
[----:B------:R-:W-:Y:S01]  /*bbd0*/  LOP3.LUT P4, RZ, R10, 0xff, RZ, 0xc0, !PT ;  /* 0x000000ff0aff7812 */ /* 0x000fe2000788c0ff */
[----:B------:R-:W-:Y:S01]  /*bbe0*/  VIADD R8, R8, UR38 ;  /* 0x0000002608087c36 */ /* 0x000fe20008000000 */
[----:B------:R-:W-:Y:S01]  /*bbf0*/  ULDC.64 UR4, c[0x0][0x650] ;  /* 0x0001940000047ab9 */ /* 0x000fe20000000a00 */
[----:B------:R-:W-:Y:S01]  /*bc00*/  BSSY B1, `(.L_x_302) ;  /* 0x000006f000017945 */ /* 0x000fe20003800000 */
[----:B------:R-:W-:Y:S01]  /*bc10*/  IMAD.MOV.U32 R18, RZ, RZ, -0x1 ;  /* 0xffffffffff127424 */ /* 0x000fe200078e00ff */
[----:B------:R-:W-:Y:S01]  /*bc20*/  PRMT R10, RZ, 0x7610, R10 ;  /* 0x00007610ff0a7816 */ /* 0x000fe2000000000a */
[----:B------:R-:W-:Y:S01]  /*bc30*/  IMAD.MOV.U32 R19, RZ, RZ, -0x1 ;  /* 0xffffffffff137424 */ /* 0x000fe200078e00ff */
[C---:B------:R-:W-:Y:S02]  /*bc40*/  ISETP.GT.U32.AND P1, PT, R8.reuse, 0x3, PT ;  /* 0x000000030800780c */ /* 0x040fe40003f24070 */
[----:B------:R-:W-:Y:S02]  /*bc50*/  SHF.R.U32.HI R2, RZ, 0x2, R8 ;  /* 0x00000002ff027819 */ /* 0x000fe40000011608 */
[----:B------:R-:W-:-:S02]  /*bc60*/  LOP3.LUT R8, R8, 0x3, RZ, 0xc0, !PT ;  /* 0x0000000308087812 */ /* 0x000fc400078ec0ff */
[----:B------:R-:W0:Y:S01]  /*bc70*/  @P4 S2R R4, SR_CgaCtaId ;  /* 0x0000000000044919 */ /* 0x000e220000008800 */
[----:B------:R-:W-:Y:S02]  /*bc80*/  @P4 MOV R3, 0x400 ;  /* 0x0000040000034802 */ /* 0x000fe40000000f00 */
[----:B------:R-:W-:-:S04]  /*bc90*/  LOP3.LUT R2, R2, 0x1, RZ, 0xc0, !PT ;  /* 0x0000000102027812 */ /* 0x000fc800078ec0ff */
[----:B------:R-:W-:Y:S02]  /*bca0*/  ISETP.NE.U32.AND P2, PT, R2, 0x1, PT ;  /* 0x000000010200780c */ /* 0x000fe40003f45070 */
[----:B0-----:R-:W-:Y:S01]  /*bcb0*/  @P4 LEA R3, R4, R3, 0x18 ;  /* 0x0000000304034211 */ /* 0x001fe200078ec0ff */
[----:B------:R-:W-:-:S03]  /*bcc0*/  IMAD.U32 R4, RZ, RZ, UR38 ;  /* 0x00000026ff047e24 */ /* 0x000fc6000f8e00ff */
[----:B------:R0:W-:Y:S01]  /*bcd0*/  @P4 SYNCS.ARRIVE.TRANS64.A1T0 RZ, [R3+URZ+0x78], RZ ;  /* 0x000078ff03ff49a7 */ /* 0x0001e2000810003f */
[----:B------:R-:W-:Y:S02]  /*bce0*/  IADD3 R16, P4, R16, UR54, RZ ;  /* 0x0000003610107c10 */ /* 0x000fe4000ff9e0ff */
[----:B------:R-:W-:Y:S02]  /*bcf0*/  ISETP.LT.U32.AND P1, PT, R4, 0x4, P1 ;  /* 0x000000040400780c */ /* 0x000fe40000f21070 */
[----:B------:R-:W-:Y:S02]  /*bd00*/  IADD3.X R17, R17, UR37, RZ, P4, !PT ;  /* 0x0000002511117c10 */ /* 0x000fe4000a7fe4ff */
[----:B------:R-:W-:Y:S02]  /*bd10*/  ISETP.GE.U32.AND P4, PT, R16, UR4, PT ;  /* 0x0000000410007c0c */ /* 0x000fe4000bf86070 */
[----:B0-----:R-:W-:Y:S02]  /*bd20*/  SEL R3, RZ, 0x1, !P1 ;  /* 0x00000001ff037807 */ /* 0x001fe40004800000 */
[----:B------:R-:W-:-:S02]  /*bd30*/  ISETP.GE.U32.AND.EX P1, PT, R17, UR5, PT, P4 ;  /* 0x0000000511007c0c */ /* 0x000fc4000bf26140 */
[----:B------:R-:W-:-:S04]  /*bd40*/  ISETP.GT.U32.AND P2, PT, R4, 0x3, !P2 ;  /* 0x000000030400780c */ /* 0x000fc80005744070 */
[----:B------:R-:W-:-:S04]  /*bd50*/  SEL R2, RZ, 0x1, !P2 ;  /* 0x00000001ff027807 */ /* 0x000fc80005000000 */
[--C-:B------:R-:W-:Y:S01]  /*bd60*/  LOP3.LUT R0, R2, R0, R3.reuse, 0x96, !PT ;  /* 0x0000000002007212 */ /* 0x100fe200078e9603 */
[----:B------:R-:W-:Y:S01]  /*bd70*/  IMAD.MOV.U32 R2, RZ, RZ, -0x1 ;  /* 0xffffffffff027424 */ /* 0x000fe200078e00ff */
[----:B------:R-:W-:Y:S01]  /*bd80*/  PRMT R3, RZ, 0x7610, R3 ;  /* 0x00007610ff037816 */ /* 0x000fe20000000003 */
[----:B------:R-:W-:Y:S06]  /*bd90*/  @P1 BRA `(.L_x_303) ;  /* 0x0000000400541947 */ /* 0x000fec0003800000 */
[----:B------:R-:W0:Y:S01]  /*bda0*/  S2UR UR4, SR_CTAID.X ;  /* 0x00000000000479c3 */ /* 0x000e220000002500 */
[----:B------:R-:W-:Y:S01]  /*bdb0*/  ULDC.64 UR6, c[0x0][0x628] ;  /* 0x00018a0000067ab9 */ /* 0x000fe20000000a00 */
[----:B------:R-:W-:Y:S01]  /*bdc0*/  ULDC UR5, c[0x0][0x150] ;  /* 0x0000540000057ab9 */ /* 0x000fe20000000800 */
[----:B------:R-:W-:Y:S01]  /*bdd0*/  ISETP.NE.U32.AND P1, PT, RZ, UR6, PT ;  /* 0x00000006ff007c0c */ /* 0x000fe2000bf25070 */
[----:B------:R-:W-:Y:S01]  /*bde0*/  ULDC UR8, c[0x0][0x630] ;  /* 0x00018c0000087ab9 */ /* 0x000fe20000000800 */
[----:B------:R-:W-:Y:S01]  /*bdf0*/  ULDC UR10, c[0x0][0x154] ;  /* 0x00005500000a7ab9 */ /* 0x000fe20000000800 */
[----:B------:R-:W-:Y:S01]  /*be00*/  IMAD.MOV.U32 R2, RZ, RZ, R16 ;  /* 0x000000ffff027224 */ /* 0x000fe200078e0010 */
[----:B------:R-:W-:Y:S01]  /*be10*/  ISETP.NE.AND.EX P1, PT, RZ, UR7, PT, P1 ;  /* 0x00000007ff007c0c */ /* 0x000fe2000bf25310 */
[----:B------:R-:W1:Y:S01]  /*be20*/  S2UR UR9, SR_CTAID.Y ;  /* 0x00000000000979c3 */ /* 0x000e620000002600 */
[----:B0-----:R-:W-:-:S05]  /*be30*/  I2FP.F32.U32 R3, UR4 ;  /* 0x0000000400037c45 */ /* 0x001fca0008201000 */
[----:B------:R-:W-:Y:S01]  /*be40*/  FMUL R12, R3, UR5 ;  /* 0x00000005030c7c20 */ /* 0x000fe20008400000 */
[----:B------:R-:W-:-:S05]  /*be50*/  IMAD.MOV.U32 R3, RZ, RZ, R17 ;  /* 0x000000ffff037224 */ /* 0x000fca00078e0011 */
[----:B------:R-:W-:Y:S05]  /*be60*/  @!P1 BRA `(.L_x_304) ;  /* 0x0000000000289947 */ /* 0x000fea0003800000 */
[----:B------:R-:W-:Y:S02]  /*be70*/  ULDC UR5, c[0x0][0x634] ;  /* 0x00018d0000057ab9 */ /* 0x000fe40000000800 */
[----:B------:R-:W-:-:S05]  /*be80*/  IADD3 R7, P1, R16, UR5, RZ ;  /* 0x0000000510077c10 */ /* 0x000fca000ff3e0ff */
[----:B------:R-:W-:-:S04]  /*be90*/  IMAD.X R13, RZ, RZ, R17, P1 ;  /* 0x000000ffff0d7224 */ /* 0x000fc800008e0611 */
[----:B------:R-:W-:-:S04]  /*bea0*/  IMAD.WIDE.U32 R4, R13, UR6, RZ ;  /* 0x000000060d047c25 */ /* 0x000fc8000f8e00ff */
[----:B------:R-:W-:-:S04]  /*beb0*/  IMAD.WIDE.U32 R4, P1, R7, UR7, R4 ;  /* 0x0000000707047c25 */ /* 0x000fc8000f820004 */
[----:B------:R-:W-:-:S04]  /*bec0*/  IMAD.WIDE.U32 R6, R7, UR6, RZ ;  /* 0x0000000607067c25 */ /* 0x000fc8000f8e00ff */
[----:B------:R-:W-:Y:S01]  /*bed0*/  IMAD.X R3, RZ, RZ, RZ, P1 ;  /* 0x000000ffff037224 */ /* 0x000fe200008e06ff */
[----:B------:R-:W-:Y:S01]  /*bee0*/  IADD3 RZ, P1, R7, R4, RZ ;  /* 0x0000000407ff7210 */ /* 0x000fe20007f3e0ff */
[----:B------:R-:W-:-:S04]  /*bef0*/  IMAD.MOV.U32 R2, RZ, RZ, R5 ;  /* 0x000000ffff027224 */ /* 0x000fc800078e0005 */
[----:B------:R-:W-:-:S08]  /*bf00*/  IMAD.WIDE.U32.X R2, R13, UR7, R2, P1 ;  /* 0x000000070d027c25 */ /* 0x000fd000088e0402 */
.L_x_304:
[--C-:B------:R-:W-:Y:S01]  /*bf10*/  SHF.R.U64 R19, R2, UR8, R3.reuse ;  /* 0x0000000802137c19 */ /* 0x100fe20008001203 */
[----:B------:R-:W0:Y:S01]  /*bf20*/  F2I.U32.TRUNC.NTZ R12, R12 ;  /* 0x0000000c000c7305 */ /* 0x000e22000020f000 */
[----:B------:R-:W-:Y:S01]  /*bf30*/  SHF.R.U32.HI R2, RZ, UR8, R3 ;  /* 0x00000008ff027c19 */ /* 0x000fe20008011603 */
[----:B------:R-:W-:Y:S01]  /*bf40*/  ULDC.64 UR6, c[0x0][0x620] ;  /* 0x0001880000067ab9 */ /* 0x000fe20000000a00 */
[----:B------:R-:W-:Y:S01]  /*bf50*/  IADD3 R5, P1, RZ, -R19, RZ ;  /* 0x80000013ff057210 */ /* 0x000fe20007f3e0ff */
[----:B------:R-:W-:Y:S01]  /*bf60*/  ULDC UR8, c[0x0][0x658] ;  /* 0x0001960000087ab9 */ /* 0x000fe20000000800 */
[----:B-1----:R-:W-:Y:S01]  /*bf70*/  I2FP.F32.U32 R4, UR9 ;  /* 0x0000000900047c45 */ /* 0x002fe20008201000 */
[----:B------:R-:W-:Y:S02]  /*bf80*/  ULDC UR12, c[0x0][0x648] ;  /* 0x00019200000c7ab9 */ /* 0x000fe40000000800 */
[----:B------:R-:W-:Y:S02]  /*bf90*/  IMAD.X R2, RZ, RZ, ~R2, P1 ;  /* 0x000000ffff027224 */ /* 0x000fe400008e0e02 */
[----:B------:R-:W-:Y:S01]  /*bfa0*/  FMUL R6, R4, UR10 ;  /* 0x0000000a04067c20 */ /* 0x000fe20008400000 */
[----:B------:R-:W-:Y:S01]  /*bfb0*/  ULDC.64 UR10, c[0x0][0x640] ;  /* 0x00019000000a7ab9 */ /* 0x000fe20000000a00 */
[----:B------:R-:W-:Y:S01]  /*bfc0*/  IMAD R4, R2, UR6, RZ ;  /* 0x0000000602047c24 */ /* 0x000fe2000f8e02ff */
[----:B------:R-:W-:Y:S01]  /*bfd0*/  ISETP.NE.U32.AND P1, PT, RZ, UR10, PT ;  /* 0x0000000aff007c0c */ /* 0x000fe2000bf25070 */
[C---:B------:R-:W-:Y:S01]  /*bfe0*/  IMAD.WIDE.U32 R2, R5.reuse, UR6, R16 ;  /* 0x0000000605027c25 */ /* 0x040fe2000f8e0010 */
[----:B0-----:R-:W-:Y:S01]  /*bff0*/  R2UR UR5, R12 ;  /* 0x000000000c0572ca */ /* 0x001fe200000e0000 */
[----:B------:R-:W0:Y:S01]  /*c000*/  F2I.U32.TRUNC.NTZ R6, R6 ;  /* 0x0000000600067305 */ /* 0x000e22000020f000 */
[----:B------:R-:W1:Y:S01]  /*c010*/  LDC R12, c[0x0][0x610] ;  /* 0x00018400ff0c7b82 */ /* 0x000e620000000800 */
[----:B------:R-:W-:Y:S01]  /*c020*/  IMAD R5, R5, UR7, R4 ;  /* 0x0000000705057c24 */ /* 0x000fe2000f8e0204 */
[----:B------:R-:W-:Y:S01]  /*c030*/  ULDC UR6, c[0x0][0x618] ;  /* 0x0001860000067ab9 */ /* 0x000fe20000000800 */
[----:B------:R-:W-:-:S02]  /*c040*/  ISETP.NE.AND.EX P1, PT, RZ, UR11, PT, P1 ;  /* 0x0000000bff007c0c */ /* 0x000fc4000bf25310 */
[----:B------:R-:W-:-:S05]  /*c050*/  IMAD.IADD R3, R3, 0x1, R5 ;  /* 0x0000000103037824 */ /* 0x000fca00078e0205 */
[--C-:B------:R-:W-:Y:S02]  /*c060*/  SHF.R.U64 R14, R2, UR6, R3.reuse ;  /* 0x00000006020e7c19 */ /* 0x100fe40008001203 */
[----:B------:R-:W-:Y:S01]  /*c070*/  SHF.R.U32.HI R3, RZ, UR6, R3 ;  /* 0x00000006ff037c19 */ /* 0x000fe20008011603 */
[----:B------:R-:W-:Y:S01]  /*c080*/  ULDC UR6, c[0x0][0x608] ;  /* 0x0001820000067ab9 */ /* 0x000fe20000000800 */
[----:B0-----:R-:W-:Y:S02]  /*c090*/  R2UR UR7, R6 ;  /* 0x00000000060772ca */ /* 0x001fe400000e0000 */
[--C-:B------:R-:W-:Y:S02]  /*c0a0*/  SHF.R.U64 R15, R14, UR6, R3.reuse ;  /* 0x000000060e0f7c19 */ /* 0x100fe40008001203 */
[----:B------:R-:W-:Y:S01]  /*c0b0*/  SHF.R.U32.HI R2, RZ, UR6, R3 ;  /* 0x00000006ff027c19 */ /* 0x000fe20008011603 */
[----:B------:R-:W-:-:S03]  /*c0c0*/  UIADD3 UR6, -UR5, URZ, URZ ;  /* 0x0000003f05067290 */ /* 0x000fc6000fffe13f */
[--C-:B------:R-:W-:Y:S01]  /*c0d0*/  SHF.R.U64 R21, R15, UR8, R2.reuse ;  /* 0x000000080f157c19 */ /* 0x100fe20008001202 */
[----:B------:R-:W-:Y:S01]  /*c0e0*/  ULDC UR5, c[0x0][0x144] ;  /* 0x0000510000057ab9 */ /* 0x000fe20000000800 */
[----:B------:R-:W-:-:S03]  /*c0f0*/  SHF.R.U32.HI R3, RZ, UR8, R2 ;  /* 0x00000008ff037c19 */ /* 0x000fc60008011602 */
[----:B------:R-:W-:Y:S01]  /*c100*/  IMAD.MOV.U32 R2, RZ, RZ, R21 ;  /* 0x000000ffff027224 */ /* 0x000fe200078e0015 */
[----:B------:R-:W-:Y:S06]  /*c110*/  @!P1 BRA `(.L_x_305) ;  /* 0x0000000000289947 */ /* 0x000fec0003800000 */
        /* <DEDUP_REMOVED lines=10> */
.L_x_305:
[----:B------:R-:W-:Y:S01]  /*c1c0*/  UISETP.NE.AND UP0, UPT, UR45, URZ, UPT ;  /* 0x0000003f2d00728c */ /* 0x000fe2000bf05270 */
[----:B------:R-:W-:Y:S01]  /*c1d0*/  SHF.R.U64 R3, R2, UR12, R3 ;  /* 0x0000000c02037c19 */ /* 0x000fe20008001203 */
[----:B------:R-:W-:Y:S01]  /*c1e0*/  UIADD3 UR7, -UR7, URZ, URZ ;  /* 0x0000003f07077290 */ /* 0x000fe2000fffe13f */
[----:B------:R-:W-:Y:S01]  /*c1f0*/  LOP3.LUT R2, R15, UR22, RZ, 0xc0, !PT ;  /* 0x000000160f027c12 */ /* 0x000fe2000f8ec0ff */
[----:B------:R-:W-:Y:S01]  /*c200*/  UIMAD UR4, UR5, UR6, UR4 ;  /* 0x00000006050472a4 */ /* 0x000fe2000f8e0204 */
[----:B------:R-:W-:Y:S01]  /*c210*/  LOP3.LUT R5, R14, UR13, RZ, 0xc0, !PT ;  /* 0x0000000d0e057c12 */ /* 0x000fe2000f8ec0ff */
[----:B------:R-:W-:Y:S01]  /*c220*/  IMAD.MOV R4, RZ, RZ, -R3 ;  /* 0x000000ffff047224 */ /* 0x000fe200078e0a03 */
[----:B------:R-:W-:Y:S01]  /*c230*/  ULDC UR5, c[0x0][0x148] ;  /* 0x0000520000057ab9 */ /* 0x000fe20000000800 */
[----:B------:R-:W-:Y:S01]  /*c240*/  IMAD R3, R3, UR21, R2 ;  /* 0x0000001503037c24 */ /* 0x000fe2000f8e0202 */
[----:B------:R-:W-:Y:S02]  /*c250*/  PLOP3.LUT P1, PT, PT, PT, UP0, 0x80, 0x0 ;  /* 0x000000000000781c */ /* 0x000fe40003f2f008 */
[----:B------:R-:W-:-:S03]  /*c260*/  @UP0 UIMAD UR4, UR5, UR7, UR9 ;  /* 0x00000007050402a4 */ /* 0x000fc6000f8e0209 */
[----:B------:R-:W-:Y:S02]  /*c270*/  ULDC UR5, c[0x0][0x638] ;  /* 0x00018e0000057ab9 */ /* 0x000fe40000000800 */
[----:B------:R-:W-:Y:S02]  /*c280*/  IMAD R2, R4, UR5, R21 ;  /* 0x0000000504027c24 */ /* 0x000fe4000f8e0215 */
[----:B-1----:R-:W-:Y:S01]  /*c290*/  IMAD R12, R3, R12, UR4 ;  /* 0x00000004030c7e24 */ /* 0x002fe2000f8e020c */
[----:B------:R-:W-:Y:S01]  /*c2a0*/  ULDC UR4, c[0x0][0x600] ;  /* 0x0001800000047ab9 */ /* 0x000fe20000000800 */
[----:B------:R-:W-:Y:S02]  /*c2b0*/  IMAD.MOV.U32 R3, RZ, RZ, 0x1 ;  /* 0x00000001ff037424 */ /* 0x000fe400078e00ff */
[----:B------:R-:W-:-:S05]  /*c2c0*/  IMAD R5, R2, UR4, R5 ;  /* 0x0000000402057c24 */ /* 0x000fca000f8e0205 */
[----:B------:R-:W-:Y:S02]  /*c2d0*/  SEL R2, R5, R12, !P1 ;  /* 0x0000000c05027207 */ /* 0x000fe40004800000 */
[----:B------:R-:W-:-:S07]  /*c2e0*/  SEL R18, R12, R5, !P1 ;  /* 0x000000050c127207 */ /* 0x000fce0004800000 */
.L_x_303:
[----:B------:R-:W-:Y:S05]  /*c2f0*/  BSYNC B1 ;  /* 0x0000000000017941 */ /* 0x000fea0003800000 */
.L_x_302:
[----:B------:R-:W-:-:S13]  /*c300*/  LOP3.LUT P1, RZ, R3, 0xff, RZ, 0xc0, !PT ;  /* 0x000000ff03ff7812 */ /* 0x000fda000782c0ff */
[----:B------:R-:W-:Y:S05]  /*c310*/  @P1 BRA `(.L_x_306) ;  /* 0xfffffff000a41947 */ /* 0x000fea000383ffff */
[----:B------:R-:W-:Y:S05]  /*c320*/  BSYNC B0 ;  /* 0x0000000000007941 */ /* 0x000fea0003800000 */
.L_x_294:
[----:B------:R-:W-:-:S03]  /*c330*/  UMOV UR4, 0xffffffff ;  /* 0xffffffff00047882 */ /* 0x000fc60000000000 */
[----:B------:R-:W-:Y:S05]  /*c340*/  BRA.DIV UR4, `(.L_x_307) ;  /* 0x0000000604447947 */ /* 0x000fea000b800000 */
[----:B------:R-:W-:-:S13]  /*c350*/  ELECT P6, URZ, PT ;  /* 0x00000000003f782f */ /* 0x000fda00038c0000 */
.L_x_323:
[----:B------:R-:W-:Y:S04]  /*c360*/  BSSY B0, `(.L_x_308) ;  /* 0x000002c000007945 */ /* 0x000fe80003800000 */
[----:B------:R-:W-:Y:S05]  /*c370*/  @!P6 BRA `(.L_x_309) ;  /* 0x0000000000a8e947 */ /* 0x000fea0003800000 */
[----:B------:R-:W-:-:S04]  /*c380*/  ULOP3.LUT UR4, UR39, 0x2, URZ, 0xfc, !UPT ;  /* 0x0000000227047892 */ /* 0x000fc8000f8efc3f */
[----:B------:R-:W-:-:S06]  /*c390*/  UISETP.NE.AND UP0, UPT, UR4, 0x3, UPT ;  /* 0x000000030400788c */ /* 0x000fcc000bf05270 */
[----:B------:R-:W-:-:S13]  /*c3a0*/  PLOP3.LUT P0, PT, PT, PT, UP0, 0x80, 0x0 ;  /* 0x000000000000781c */ /* 0x000fda0003f0f008 */
[----:B------:R-:W-:Y:S05]  /*c3b0*/  @!P0 BRA `(.L_x_310) ;  /* 0x0000000000048947 */ /* 0x000fea0003800000 */
[----:B------:R-:W-:Y:S01]  /*c3c0*/  BPT.TRAP 0x1 ;  /* 0x000000040000795c */ /* 0x000fe20000300000 */
.L_x_310:
[----:B------:R-:W0:Y:S01]  /*c3d0*/  S2R R3, SR_CgaCtaId ;  /* 0x0000000000037919 */ /* 0x000e220000008800 */
[----:B------:R-:W-:-:S04]  /*c3e0*/  MOV R2, 0x400 ;  /* 0x0000040000027802 */ /* 0x000fc80000000f00 */
[----:B0-----:R-:W-:Y:S02]  /*c3f0*/  LEA R3, R3, R2, 0x18 ;  /* 0x0000000203037211 */ /* 0x001fe400078ec0ff */
[----:B------:R-:W-:-:S03]  /*c400*/  SHF.L.U32 R2, R0, 0x1f, RZ ;  /* 0x0000001f00027819 */ /* 0x000fc600000006ff */
[----:B------:R-:W-:-:S04]  /*c410*/  VIADD R3, R3, 0x20 ;  /* 0x0000002003037836 */ /* 0x000fc80000000000 */
[C---:B------:R-:W-:Y:S02]  /*c420*/  IMAD R7, R8.reuse, 0x8, R3 ;  /* 0x0000000808077824 */ /* 0x040fe400078e0203 */
[----:B------:R-:W-:Y:S02]  /*c430*/  VIADD R8, R8, 0x1 ;  /* 0x0000000108087836 */ /* 0x000fe40000000000 */
[----:B------:R-:W0:Y:S03]  /*c440*/  SYNCS.PHASECHK.TRANS64.TRYWAIT P0, [R7+URZ], R2 ;  /* 0x00000002070075a7 */ /* 0x000e26000800017f */
[----:B------:R-:W-:-:S04]  /*c450*/  ISETP.NE.AND P1, PT, R8, 0x4, PT ;  /* 0x000000040800780c */ /* 0x000fc80003f25270 */
[----:B------:R-:W-:Y:S02]  /*c460*/  SEL R5, RZ, 0x1, P1 ;  /* 0x00000001ff057807 */ /* 0x000fe40000800000 */
[----:B------:R-:W-:Y:S02]  /*c470*/  SEL R8, R8, RZ, P1 ;  /* 0x000000ff08087207 */ /* 0x000fe40000800000 */
[----:B------:R-:W-:-:S03]  /*c480*/  LOP3.LUT R5, R0, R5, RZ, 0x3c, !PT ;  /* 0x0000000500057212 */ /* 0x000fc600078e3cff */
[----:B------:R-:W-:Y:S01]  /*c490*/  IMAD R9, R8, 0x8, R3 ;  /* 0x0000000808097824 */ /* 0x000fe200078e0203 */
[----:B------:R-:W-:Y:S01]  /*c4a0*/  SHF.L.U32 R4, R5, 0x1f, RZ ;  /* 0x0000001f05047819 */ /* 0x000fe200000006ff */
[----:B0-----:R-:W-:Y:S06]  /*c4b0*/  @!P0 BRA `(.L_x_311) ;  /* 0x0000000400088947 */ /* 0x001fec0003800000 */
.L_x_324:
[----:B------:R-:W1:Y:S01]  /*c4c0*/  SYNCS.PHASECHK.TRANS64.TRYWAIT P0, [R9+URZ], R4 ;  /* 0x00000004090075a7 */ /* 0x000e62000800017f */
[----:B------:R-:W-:-:S05]  /*c4d0*/  VIADD R0, R8, 0x1 ;  /* 0x0000000108007836 */ /* 0x000fca0000000000 */
[----:B------:R-:W-:-:S04]  /*c4e0*/  ISETP.NE.AND P1, PT, R0, 0x4, PT ;  /* 0x000000040000780c */ /* 0x000fc80003f25270 */
[----:B0-----:R-:W-:Y:S02]  /*c4f0*/  SEL R2, RZ, 0x1, P1 ;  /* 0x00000001ff027807 */ /* 0x001fe40000800000 */
[----:B------:R-:W-:Y:S02]  /*c500*/  SEL R0, R0, RZ, P1 ;  /* 0x000000ff00007207 */ /* 0x000fe40000800000 */
[----:B------:R-:W-:-:S03]  /*c510*/  LOP3.LUT R7, R5, R2, RZ, 0x3c, !PT ;  /* 0x0000000205077212 */ /* 0x000fc600078e3cff */
[----:B------:R-:W-:Y:S01]  /*c520*/  IMAD R6, R0, 0x8, R3 ;  /* 0x0000000800067824 */ /* 0x000fe200078e0203 */
[----:B------:R-:W-:Y:S01]  /*c530*/  SHF.L.U32 R5, R7, 0x1f, RZ ;  /* 0x0000001f07057819 */ /* 0x000fe200000006ff */
[----:B-1----:R-:W-:Y:S06]  /*c540*/  @!P0 BRA `(.L_x_312) ;  /* 0x0000000000f88947 */ /* 0x002fec0003800000 */
.L_x_325:
[----:B------:R-:W1:Y:S01]  /*c550*/  SYNCS.PHASECHK.TRANS64.TRYWAIT P0, [R6+URZ], R5 ;  /* 0x00000005060075a7 */ /* 0x000e62000800017f */
[----:B------:R-:W-:-:S05]  /*c560*/  VIADD R0, R0, 0x1 ;  /* 0x0000000100007836 */ /* 0x000fca0000000000 */
[----:B------:R-:W-:-:S04]  /*c570*/  ISETP.NE.AND P1, PT, R0, 0x4, PT ;  /* 0x000000040000780c */ /* 0x000fc80003f25270 */
[----:B------:R-:W-:Y:S02]  /*c580*/  SEL R2, RZ, 0x1, P1 ;  /* 0x00000001ff027807 */ /* 0x000fe40000800000 */
[----:B------:R-:W-:Y:S02]  /*c590*/  SEL R0, R0, RZ, P1 ;  /* 0x000000ff00007207 */ /* 0x000fe40000800000 */
[----:B------:R-:W-:Y:S01]  /*c5a0*/  LOP3.LUT R2, R7, R2, RZ, 0x3c, !PT ;  /* 0x0000000207027212 */ /* 0x000fe200078e3cff */
[----:B-1----:R-:W-:Y:S06]  /*c5b0*/  @!P0 BRA `(.L_x_313) ;  /* 0x0000000000f08947 */ /* 0x002fec0003800000 */
.L_x_326:
[----:B------:R-:W-:Y:S01]  /*c5c0*/  IMAD R3, R0, 0x8, R3 ;  /* 0x0000000800037824 */ /* 0x000fe200078e0203 */
[----:B------:R-:W-:-:S07]  /*c5d0*/  SHF.L.U32 R0, R2, 0x1f, RZ ;  /* 0x0000001f02007819 */ /* 0x000fce00000006ff */
.L_x_314:
[----:B--2---:R2:W3:Y:S02]  /*c5e0*/  SYNCS.PHASECHK.TRANS64.TRYWAIT P0, [R3+URZ], R0 ;  /* 0x00000000030075a7 */ /* 0x0044e4000800017f */
[----:B---3--:R-:W-:Y:S05]  /*c5f0*/  @!P0 NANOSLEEP.SYNCS 0x989680 ;  /* 0x009896800000895d */ /* 0x008fea0003900000 */
[----:B------:R-:W3:Y:S02]  /*c600*/  @!P0 SYNCS.PHASECHK.TRANS64 P0, [R3+URZ], R0 ;  /* 0x00000000030085a7 */ /* 0x000ee4000800007f */
[----:B---3--:R-:W-:Y:S05]  /*c610*/  @!P0 BRA `(.L_x_314) ;  /* 0xfffffffc00f08947 */ /* 0x008fea000383ffff */
.L_x_309:
[----:B------:R-:W-:Y:S05]  /*c620*/  BSYNC B0 ;  /* 0x0000000000007941 */ /* 0x000fea0003800000 */
.L_x_308:
[----:B------:R-:W-:Y:S05]  /*c630*/  EXIT ;  /* 0x000000000000794d */ /* 0x000fea0003800000 */
.L_x_18:
[----:B0-----:R0:W1:Y:S02]  /*c640*/  SYNCS.PHASECHK.TRANS64.TRYWAIT P0, [R159+URZ], R0 ;  /* 0x000000009f0075a7 */ /* 0x001064000800017f */
[----:B-1----:R-:W-:Y:S05]  /*c650*/  @!P0 NANOSLEEP.SYNCS 0x989680 ;  /* 0x009896800000895d */ /* 0x002fea0003900000 */
[----:B------:R-:W1:Y:S02]  /*c660*/  @!P0 SYNCS.PHASECHK.TRANS64 P0, [R159+URZ], R0 ;  /* 0x000000009f0085a7 */ /* 0x000e64000800007f */
[----:B-1----:R-:W-:Y:S05]  /*c670*/  @!P0 BRA `(.L_x_18) ;  /* 0xfffffffc00f08947 */ /* 0x002fea000383ffff */
[----:B------:R-:W-:Y:S05]  /*c680*/  BRA `(.L_x_315) ;  /* 0xffffff5000547947 */ /* 0x000fea000383ffff */
.L_x_23:
[----:B-1----:R1:W2:Y:S02]  /*c690*/  SYNCS.PHASECHK.TRANS64.TRYWAIT P1, [R3+URZ], R0 ;  /* 0x00000000030075a7 */ /* 0x0022a4000802017f */
[----:B--2---:R-:W-:Y:S05]  /*c6a0*/  @!P1 NANOSLEEP.SYNCS 0x989680 ;  /* 0x009896800000995d */ /* 0x004fea0003900000 */
[----:B------:R-:W2:Y:S02]  /*c6b0*/  @!P1 SYNCS.PHASECHK.TRANS64 P1, [R3+URZ], R0 ;  /* 0x00000000030095a7 */ /* 0x000ea4000802007f */
[----:B--2---:R-:W-:Y:S05]  /*c6c0*/  @!P1 BRA `(.L_x_23) ;  /* 0xfffffffc00f09947 */ /* 0x004fea000383ffff */
[----:B------:R-:W-:Y:S05]  /*c6d0*/  BRA `(.L_x_22) ;  /* 0xffffff5000c47947 */ /* 0x000fea000383ffff */
.L_x_28:
[----:B-1----:R-:W-:-:S04]  /*c6e0*/  IMAD.U32 R5, RZ, RZ, UR7 ;  /* 0x00000007ff057e24 */ /* 0x002fc8000f8e00ff */
[----:B------:R1:W2:Y:S03]  /*c6f0*/  SYNCS.PHASECHK.TRANS64.TRYWAIT P1, [R5+URZ], R4 ;  /* 0x00000004050075a7 */ /* 0x0002a6000802017f */
[----:B--2---:R-:W-:Y:S05]  /*c700*/  @!P1 NANOSLEEP.SYNCS 0x989680 ;  /* 0x009896800000995d */ /* 0x004fea0003900000 */
[----:B------:R-:W2:Y:S02]  /*c710*/  @!P1 SYNCS.PHASECHK.TRANS64 P1, [R5+URZ], R4 ;  /* 0x00000004050095a7 */ /* 0x000ea4000802007f */
[----:B--2---:R-:W-:Y:S05]  /*c720*/  @!P1 BRA `(.L_x_28) ;  /* 0xfffffffc00ec9947 */ /* 0x004fea000383ffff */
[----:B------:R-:W-:Y:S05]  /*c730*/  BRA `(.L_x_27) ;  /* 0xffffff5c00207947 */ /* 0x000fea000383ffff */
.L_x_34:
[----:B0-----:R0:W1:Y:S02]  /*c740*/  SYNCS.PHASECHK.TRANS64.TRYWAIT P0, [R159+URZ+0x10], R0 ;  /* 0x000010009f0075a7 */ /* 0x001064000800017f */
[----:B-1----:R-:W-:Y:S05]  /*c750*/  @!P0 NANOSLEEP.SYNCS 0x989680 ;  /* 0x009896800000895d */ /* 0x002fea0003900000 */
[----:B------:R-:W1:Y:S02]  /*c760*/  @!P0 SYNCS.PHASECHK.TRANS64 P0, [R159+URZ+0x10], R0 ;  /* 0x000010009f0085a7 */ /* 0x000e64000800007f */
[----:B-1----:R-:W-:Y:S05]  /*c770*/  @!P0 BRA `(.L_x_34) ;  /* 0xfffffffc00f08947 */ /* 0x002fea000383ffff */
[----:B------:R-:W-:Y:S05]  /*c780*/  BRA `(.L_x_316) ;  /* 0xffffff6400fc7947 */ /* 0x000fea000383ffff */
.L_x_295:
[----:B------:R-:W-:Y:S01]  /*c790*/  BSSY B1, `(.L_x_317) ;  /* 0x0000006000017945 */ /* 0x000fe20003800000 */
[----:B------:R-:W-:-:S07]  /*c7a0*/  IMAD.MOV.U32 R15, RZ, RZ, -0x1 ;  /* 0xffffffffff0f7424 */ /* 0x000fce00078e00ff */
[----:B------:R-:W-:Y:S05]  /*c7b0*/  WARPSYNC.COLLECTIVE R15, `(.L_x_318) ;  /* 0x000000000f0c7348 */ /* 0x000fea0003c00000 */
[----:B------:R-:W-:Y:S02]  /*c7c0*/  ELECT P6, UR62, PT ;  /* 0x00000000003e782f */ /* 0x000fe400038c0000 */
[----:B------:R-:W-:Y:S01]  /*c7d0*/  MOV R14, UR62 ;  /* 0x0000003e000e7c02 */ /* 0x000fe20008000f00 */
[----:B------:R-:W-:Y:S10]  /*c7e0*/  ENDCOLLECTIVE ;  /* 0x000000000000791b */ /* 0x000ff40003800000 */
.L_x_318:
[----:B------:R-:W-:Y:S05]  /*c7f0*/  BSYNC B1 ;  /* 0x0000000000017941 */ /* 0x000fea0003800000 */
.L_x_317:
[----:B------:R-:W-:Y:S05]  /*c800*/  BRA `(.L_x_319) ;  /* 0xffffffec00747947 */ /* 0x000fea000383ffff */
.L_x_298:
[----:B-1----:R1:W2:Y:S02]  /*c810*/  SYNCS.PHASECHK.TRANS64.TRYWAIT P1, [R7+URZ+0x20], R4 ;  /* 0x00002004070075a7 */ /* 0x0022a4000802017f */
[----:B--2---:R-:W-:Y:S05]  /*c820*/  @!P1 NANOSLEEP.SYNCS 0x989680 ;  /* 0x009896800000995d */ /* 0x004fea0003900000 */
[----:B------:R-:W2:Y:S02]  /*c830*/  @!P1 SYNCS.PHASECHK.TRANS64 P1, [R7+URZ+0x20], R4 ;  /* 0x00002004070095a7 */ /* 0x000ea4000802007f */
[----:B--2---:R-:W-:Y:S05]  /*c840*/  @!P1 BRA `(.L_x_298) ;  /* 0xfffffffc00f09947 */ /* 0x004fea000383ffff */
[----:B------:R-:W-:Y:S05]  /*c850*/  BRA `(.L_x_320) ;  /* 0xffffffec00a87947 */ /* 0x000fea000383ffff */
.L_x_307:
[----:B------:R-:W-:Y:S01]  /*c860*/  BSSY B0, `(.L_x_321) ;  /* 0x0000006000007945 */ /* 0x000fe20003800000 */
[----:B------:R-:W-:-:S07]  /*c870*/  IMAD.MOV.U32 R15, RZ, RZ, -0x1 ;  /* 0xffffffffff0f7424 */ /* 0x000fce00078e00ff */
[----:B------:R-:W-:Y:S05]  /*c880*/  WARPSYNC.COLLECTIVE R15, `(.L_x_322) ;  /* 0x000000000f0c7348 */ /* 0x000fea0003c00000 */
[----:B------:R-:W-:Y:S02]  /*c890*/  ELECT P6, UR62, PT ;  /* 0x00000000003e782f */ /* 0x000fe400038c0000 */
[----:B------:R-:W-:Y:S01]  /*c8a0*/  MOV R14, UR62 ;  /* 0x0000003e000e7c02 */ /* 0x000fe20008000f00 */
[----:B------:R-:W-:Y:S10]  /*c8b0*/  ENDCOLLECTIVE ;  /* 0x000000000000791b */ /* 0x000ff40003800000 */
.L_x_322:
[----:B------:R-:W-:Y:S05]  /*c8c0*/  BSYNC B0 ;  /* 0x0000000000007941 */ /* 0x000fea0003800000 */
.L_x_321:
[----:B------:R-:W-:Y:S05]  /*c8d0*/  BRA `(.L_x_323) ;  /* 0xfffffff800a07947 */ /* 0x000fea000383ffff */
.L_x_311:
[----:B0-----:R0:W1:Y:S02]  /*c8e0*/  SYNCS.PHASECHK.TRANS64.TRYWAIT P0, [R7+URZ], R2 ;  /* 0x00000002070075a7 */ /* 0x001064000800017f */
[----:B-1----:R-:W-:Y:S05]  /*c8f0*/  @!P0 NANOSLEEP.SYNCS 0x989680 ;  /* 0x009896800000895d */ /* 0x002fea0003900000 */
[----:B------:R-:W1:Y:S02]  /*c900*/  @!P0 SYNCS.PHASECHK.TRANS64 P0, [R7+URZ], R2 ;  /* 0x00000002070085a7 */ /* 0x000e64000800007f */
[----:B-1----:R-:W-:Y:S05]  /*c910*/  @!P0 BRA `(.L_x_311) ;  /* 0xfffffffc00f08947 */ /* 0x002fea000383ffff */
[----:B------:R-:W-:Y:S05]  /*c920*/  BRA `(.L_x_324) ;  /* 0xfffffff800e47947 */ /* 0x000fea000383ffff */
.L_x_312:
[----:B0-----:R0:W1:Y:S02]  /*c930*/  SYNCS.PHASECHK.TRANS64.TRYWAIT P0, [R9+URZ], R4 ;  /* 0x00000004090075a7 */ /* 0x001064000800017f */
[----:B-1----:R-:W-:Y:S05]  /*c940*/  @!P0 NANOSLEEP.SYNCS 0x989680 ;  /* 0x009896800000895d */ /* 0x002fea0003900000 */
[----:B------:R-:W1:Y:S02]  /*c950*/  @!P0 SYNCS.PHASECHK.TRANS64 P0, [R9+URZ], R4 ;  /* 0x00000004090085a7 */ /* 0x000e64000800007f */
[----:B-1----:R-:W-:Y:S05]  /*c960*/  @!P0 BRA `(.L_x_312) ;  /* 0xfffffffc00f08947 */ /* 0x002fea000383ffff */
[----:B------:R-:W-:Y:S05]  /*c970*/  BRA `(.L_x_325) ;  /* 0xfffffff800f47947 */ /* 0x000fea000383ffff */
.L_x_313:
[----:B-1----:R1:W2:Y:S02]  /*c980*/  SYNCS.PHASECHK.TRANS64.TRYWAIT P0, [R6+URZ], R5 ;  /* 0x00000005060075a7 */ /* 0x0022a4000800017f */
[----:B--2---:R-:W-:Y:S05]  /*c990*/  @!P0 NANOSLEEP.SYNCS 0x989680 ;  /* 0x009896800000895d */ /* 0x004fea0003900000 */
[----:B------:R-:W2:Y:S02]  /*c9a0*/  @!P0 SYNCS.PHASECHK.TRANS64 P0, [R6+URZ], R5 ;  /* 0x00000005060085a7 */ /* 0x000ea4000800007f */
[----:B--2---:R-:W-:Y:S05]  /*c9b0*/  @!P0 BRA `(.L_x_313) ;  /* 0xfffffffc00f08947 */ /* 0x004fea000383ffff */
[----:B------:R-:W-:Y:S05]  /*c9c0*/  BRA `(.L_x_326) ;  /* 0xfffffff800fc7947 */ /* 0x000fea000383ffff */
.L_x_327:
[----:B------:R-:W-:-:S00]  /*c9d0*/  BRA `(.L_x_327) ;  /* 0xfffffffc00fc7947 */ /* 0x000fc0000383ffff */
[----:B------:R-:W-:-:S00]  /*c9e0*/  NOP ;  /* 0x0000000000007918 */ /* 0x000fc00000000000 */
        /* <DEDUP_REMOVED lines=9> */
.L_x_328:


//--------------------- .nv.global.init           --------------------------
	.section	.nv.global.init,"aw",@progbits
.nv.global.init:
	.type		$str$22,@object
	.size		$str$22,($str$23 - $str$22)
$str$22:
        /*0000*/ 	.byte	0x6b, 0x5f, 0x74, 0x69, 0x6c, 0x65, 0x5f, 0x63, 0x6f, 0x75, 0x6e, 0x74, 0x20, 0x3e, 0x3d, 0x20
        /*0010*/ 	.byte	0x31, 0x00
	.type		$str$23,@object
	.size		$str$23,(__unnamed_1 - $str$23)
$str$23:
        /*0012*/ 	.byte	0x2f, 0x74, 0x6d, 0x70, 0x2f, 0x63, 0x75, 0x74, 0x6c, 0x61, 0x73, 0x73, 0x5f, 0x73, 0x77, 0x65
        /*0022*/ 	.byte	0x65, 0x70, 0x5f, 0x73, 0x72, 0x63, 0x2f, 0x69, 0x6e, 0x63, 0x6c, 0x75, 0x64, 0x65, 0x2f, 0x63
        /*0032*/ 	.byte	0x75, 0x74, 0x6c, 0x61, 0x73, 0x73, 0x2f, 0x67, 0x65, 0x6d, 0x6d, 0x2f, 0x63, 0x6f, 0x6c, 0x6c
        /*0042*/ 	.byte	0x65, 0x63, 0x74, 0x69, 0x76, 0x65, 0x2f, 0x73, 0x6d, 0x39, 0x30, 0x5f, 0x6d, 0x6d, 0x61, 0x5f
        /*0052*/ 	.byte	0x74, 0x6d, 0x61, 0x5f, 0x67, 0x6d, 0x6d, 0x61, 0x5f, 0x73, 0x73, 0x5f, 0x77, 0x61, 0x72, 0x70
        /*0062*/ 	.byte	0x73, 0x70, 0x65, 0x63, 0x69, 0x61, 0x6c, 0x69, 0x7a, 0x65, 0x64, 0x2e, 0x68, 0x70, 0x70, 0x00
	.type		__unnamed_1,@object
	.size		__unnamed_1,(.L_0 - __unnamed_1)
__unnamed_1:
        /*0072*/ 	.byte	0x76, 0x6f, 0x69, 0x64, 0x20, 0x63, 0x75, 0x74, 0x6c, 0x61, 0x73, 0x73, 0x3a, 0x3a, 0x67, 0x65
        /* <DEDUP_REMOVED lines=177> */
        /*0b92*/ 	.byte	0x6e, 0x74, 0x69, 0x74, 0x79, 0x5d, 0x00
.L_0:


//--------------------- .nv.shared._ZN7cutlass13device_kernelINS_4gemm6kernel13GemmUniversalIN4cute5tupleIJiiiiEEENS1_10collective13CollectiveMmaINS1_34MainloopSm90TmaGmmaWarpSpecializedILi4ENS5_IJNS4_1CILi2EEENSA_ILi1EEESC_EEENS1_32KernelTmaWarpSpecializedPingpongEEENS5_IJNSA_ILi64EEENSA_ILi256EEENSA_ILi128EEEEEENS_10tfloat32_tENS5_IJlSC_lEEESK_SL_NS4_8TiledMMAINS4_8MMA_AtomIJNS4_4SM904GMMA30MMA_64x256x8_F32TF32TF32_SS_TNILNSP_7ScaleInE1ELSR_1EEEEEENS4_6LayoutINS5_IJSC_SC_SC_EEENS5_IJNSA_ILi0EEESW_SW_EEEEENS5_IJNS4_10UnderscoreESZ_SZ_EEEEENS4_13SM90_TMA_LOADENS4_14ComposedLayoutINS4_7SwizzleILi3ELi4ELi3EEENS4_18smem_ptr_flag_bitsILi32EEENSU_INS5_IJNSA_ILi8EEENSA_ILi32EEEEEENS5_IJS19_SC_EEEEEEEvNS4_8identityENS4_23SM90_TMA_LOAD_MULTICASTES1D_vS1E_EENS_8epilogue10collective6detail29Sm90TmaWarpSpecializedAdapterINS1I_15DefaultEpilogueISK_SL_SL_NS1H_6thread17LinearCombinationISK_Li1EffLNS1M_9ScaleType4KindE0ELNS_15FloatRoundStyleE2ESK_EENS1_15EpilogueDefaultEEEEEvvEEEEvNT_6ParamsE --------------------------
	.section	.nv.shared._ZN7cutlass13device_kernelINS_4gemm6kernel13GemmUniversalIN4cute5tupleIJiiiiEEENS1_10collective13CollectiveMmaINS1_34MainloopSm90TmaGmmaWarpSpecializedILi4ENS5_IJNS4_1CILi2EEENSA_ILi1EEESC_EEENS1_32KernelTmaWarpSpecializedPingpongEEENS5_IJNSA_ILi64EEENSA_ILi256EEENSA_ILi128EEEEEENS_10tfloat32_tENS5_IJlSC_lEEESK_SL_NS4_8TiledMMAINS4_8MMA_AtomIJNS4_4SM904GMMA30MMA_64x256x8_F32TF32TF32_SS_TNILNSP_7ScaleInE1ELSR_1EEEEEENS4_6LayoutINS5_IJSC_SC_SC_EEENS5_IJNSA_ILi0EEESW_SW_EEEEENS5_IJNS4_10UnderscoreESZ_SZ_EEEEENS4_13SM90_TMA_LOADENS4_14ComposedLayoutINS4_7SwizzleILi3ELi4ELi3EEENS4_18smem_ptr_flag_bitsILi32EEENSU_INS5_IJNSA_ILi8EEENSA_ILi32EEEEEENS5_IJS19_SC_EEEEEEEvNS4_8identityENS4_23SM90_TMA_LOAD_MULTICASTES1D_vS1E_EENS_8epilogue10collective6detail29Sm90TmaWarpSpecializedAdapterINS1I_15DefaultEpilogueISK_SL_SL_NS1H_6thread17LinearCombinationISK_Li1EffLNS1M_9ScaleType4KindE0ELNS_15FloatRoundStyleE2ESK_EENS1_15EpilogueDefaultEEEEEvvEEEEvNT_6ParamsE,"aw",@nobits
	.sectionflags	@""
	.align	16
	.zero		1024


//--------------------- .nv.shared.reserved.0     --------------------------
	.section	.nv.shared.reserved.0,"aw",@nobits
	.weak		__nv_reservedSMEM_offset_0_alias
	.size		__nv_reservedSMEM_offset_0_alias, 0, 0
	.other		__nv_reservedSMEM_offset_0_alias,@"STO_CUDA_RESERVED_SHARED STV_DEFAULT"
__nv_reservedSMEM_offset_0_alias:
	.zero		0


//--------------------- .nv.global                --------------------------
	.section	.nv.global,"aw",@nobits
.nv.global:
	.type		_ZN39_INTERNAL_f7d0128e_4_k_cu_3fa811bd_67334cute1_E,@object
	.size		_ZN39_INTERNAL_f7d0128e_4_k_cu_3fa811bd_67334cute1_E,(_ZN39_INTERNAL_f7d0128e_4_k_cu_3fa811bd_67334cuda3std3__45__cpo6cbeginE - _ZN39_INTERNAL_f7d0128e_4_k_cu_3fa811bd_67334cute1_E)
_ZN39_INTERNAL_f7d0128e_4_k_cu_3fa811bd_67334cute1_E:
	.zero		1
	.type		_ZN39_INTERNAL_f7d0128e_4_k_cu_3fa811bd_67334cuda3std3__45__cpo6cbeginE,@object
	.size		_ZN39_INTERNAL_f7d0128e_4_k_cu_3fa811bd_67334cuda3std3__45__cpo6cbeginE,(_ZN39_INTERNAL_f7d0128e_4_k_cu_3fa811bd_67334cuda3std3__48in_placeE - _ZN39_INTERNAL_f7d0128e_4_k_cu_3fa811bd_67334cuda3std3__45__cpo6cbeginE)
_ZN39_INTERNAL_f7d0128e_4_k_cu_3fa811bd_67334cuda3std3__45__cpo6cbeginE:
	.zero		1
	.type		_ZN39_INTERNAL_f7d0128e_4_k_cu_3fa811bd_67334cuda3std3__48in_placeE,@object
	.size		_ZN39_INTERNAL_f7d0128e_4_k_cu_3fa811bd_67334cuda3std3__48in_placeE,(_ZN39_INTERNAL_f7d0128e_4_k_cu_3fa811bd_67334cuda3std6ranges3__45__cpo9iter_moveE - _ZN39_INTERNAL_f7d0128e_4_k_cu_3fa811bd_67334cuda3std3__48in_placeE)
_ZN39_INTERNAL_f7d0128e_4_k_cu_3fa811bd_67334cuda3std3__48in_placeE:
	.zero		1
	.type		_ZN39_INTERNAL_f7d0128e_4_k_cu_3fa811bd_67334cuda3std6ranges3__45__cpo9iter_moveE,@object
	.size		_ZN39_INTERNAL_f7d0128e_4_k_cu_3fa811bd_67334cuda3std6ranges3__45__cpo9iter_moveE,(_ZN39_INTERNAL_f7d0128e_4_k_cu_3fa811bd_67334cuda3std3__45__cpo5beginE - _ZN39_INTERNAL_f7d0128e_4_k_cu_3fa811bd_67334cuda3std6ranges3__45__cpo9iter_moveE)
_ZN39_INTERNAL_f7d0128e_4_k_cu_3fa811bd_67334cuda3std6ranges3__45__cpo9iter_moveE:
	.zero		1
	.type		_ZN39_INTERNAL_f7d0128e_4_k_cu_3fa811bd_67334cuda3std3__45__cpo5beginE,@object
	.size		_ZN39_INTERNAL_f7d0128e_4_k_cu_3fa811bd_67334cuda3std3__45__cpo5beginE,(_ZN39_INTERNAL_f7d0128e_4_k_cu_3fa811bd_67334cuda3std3__441_GLOBAL__N__f7d0128e_4_k_cu_3fa811bd_67336ignoreE - _ZN39_INTERNAL_f7d0128e_4_k_cu_3fa811bd_67334cuda3std3__45__cpo5beginE)
_ZN39_INTERNAL_f7d0128e_4_k_cu_3fa811bd_67334cuda3std3__45__cpo5beginE:
	.zero		1
	.type		_ZN39_INTERNAL_f7d0128e_4_k_cu_3fa811bd_67334cuda3std3__441_GLOBAL__N__f7d0128e_4_k_cu_3fa811bd_67336ignoreE,@object
	.size		_ZN39_INTERNAL_f7d0128e_4_k_cu_3fa811bd_67334cuda3std3__441_GLOBAL__N__f7d0128e_4_k_cu_3fa811bd_67336ignoreE,(_ZN39_INTERNAL_f7d0128e_4_k_cu_3fa811bd_67334cute7productE - _ZN39_INTERNAL_f7d0128e_4_k_cu_3fa811bd_67334cuda3std3__441_GLOBAL__N__f7d0128e_4_k_cu_3fa811bd_67336ignoreE)
_ZN39_INTERNAL_f7d0128e_4_k_cu_3fa811bd_67334cuda3std3__441_GLOBAL__N__f7d0128e_4_k_cu_3fa811bd_67336ignoreE:
	.zero		1
	.type		_ZN39_INTERNAL_f7d0128e_4_k_cu_3fa811bd_67334cute7productE,@object
	.size		_ZN39_INTERNAL_f7d0128e_4_k_cu_3fa811bd_67334cute7productE,(_ZN39_INTERNAL_f7d0128e_4_k_cu_3fa811bd_67334cuda3std3__45__cpo3endE - _ZN39_INTERNAL_f7d0128e_4_k_cu_3fa811bd_67334cute7productE)
_ZN39_INTERNAL_f7d0128e_4_k_cu_3fa811bd_67334cute7productE:
	.zero		1
	.type		_ZN39_INTERNAL_f7d0128e_4_k_cu_3fa811bd_67334cuda3std3__45__cpo3endE,@object
	.size		_ZN39_INTERNAL_f7d0128e_4_k_cu_3fa811bd_67334cuda3std3__45__cpo3endE,(_ZN39_INTERNAL_f7d0128e_4_k_cu_3fa811bd_67334cuda3std3__419piecewise_constructE - _ZN39_INTERNAL_f7d0128e_4_k_cu_3fa811bd_67334cuda3std3__45__cpo3endE)
_ZN39_INTERNAL_f7d0128e_4_k_cu_3fa811bd_67334cuda3std3__45__cpo3endE:
	.zero		1
	.type		_ZN39_INTERNAL_f7d0128e_4_k_cu_3fa811bd_67334cuda3std3__419piecewise_constructE,@object
	.size		_ZN39_INTERNAL_f7d0128e_4_k_cu_3fa811bd_67334cuda3std3__419piecewise_constructE,(_ZN39_INTERNAL_f7d0128e_4_k_cu_3fa811bd_67334cuda3std3__45__cpo4cendE - _ZN39_INTERNAL_f7d0128e_4_k_cu_3fa811bd_67334cuda3std3__419piecewise_constructE)
_ZN39_INTERNAL_f7d0128e_4_k_cu_3fa811bd_67334cuda3std3__419piecewise_constructE:
	.zero		1
	.type		_ZN39_INTERNAL_f7d0128e_4_k_cu_3fa811bd_67334cuda3std3__45__cpo4cendE,@object
	.size		_ZN39_INTERNAL_f7d0128e_4_k_cu_3fa811bd_67334cuda3std3__45__cpo4cendE,(_ZN39_INTERNAL_f7d0128e_4_k_cu_3fa811bd_67334cuda3std6ranges3__45__cpo4swapE - _ZN39_INTERNAL_f7d0128e_4_k_cu_3fa811bd_67334cuda3std3__45__cpo4cendE)
_ZN39_INTERNAL_f7d0128e_4_k_cu_3fa811bd_67334cuda3std3__45__cpo4cendE:
	.zero		1
	.type		_ZN39_INTERNAL_f7d0128e_4_k_cu_3fa811bd_67334cuda3std6ranges3__45__cpo4swapE,@object
	.size		_ZN39_INTERNAL_f7d0128e_4_k_cu_3fa811bd_67334cuda3std6ranges3__45__cpo4swapE,(.L_8 - _ZN39_INTERNAL_f7d0128e_4_k_cu_3fa811bd_67334cuda3std6ranges3__45__cpo4swapE)
_ZN39_INTERNAL_f7d0128e_4_k_cu_3fa811bd_67334cuda3std6ranges3__45__cpo4swapE:
	.zero		1
.L_8:


//--------------------- .nv.constant0._ZN7cutlass13device_kernelINS_4gemm6kernel13GemmUniversalIN4cute5tupleIJiiiiEEENS1_10collective13CollectiveMmaINS1_34MainloopSm90TmaGmmaWarpSpecializedILi4ENS5_IJNS4_1CILi2EEENSA_ILi1EEESC_EEENS1_32KernelTmaWarpSpecializedPingpongEEENS5_IJNSA_ILi64EEENSA_ILi256EEENSA_ILi128EEEEEENS_10tfloat32_tENS5_IJlSC_lEEESK_SL_NS4_8TiledMMAINS4_8MMA_AtomIJNS4_4SM904GMMA30MMA_64x256x8_F32TF32TF32_SS_TNILNSP_7ScaleInE1ELSR_1EEEEEENS4_6LayoutINS5_IJSC_SC_SC_EEENS5_IJNSA_ILi0EEESW_SW_EEEEENS5_IJNS4_10UnderscoreESZ_SZ_EEEEENS4_13SM90_TMA_LOADENS4_14ComposedLayoutINS4_7SwizzleILi3ELi4ELi3EEENS4_18smem_ptr_flag_bitsILi32EEENSU_INS5_IJNSA_ILi8EEENSA_ILi32EEEEEENS5_IJS19_SC_EEEEEEEvNS4_8identityENS4_23SM90_TMA_LOAD_MULTICASTES1D_vS1E_EENS_8epilogue10collective6detail29Sm90TmaWarpSpecializedAdapterINS1I_15DefaultEpilogueISK_SL_SL_NS1H_6thread17LinearCombinationISK_Li1EffLNS1M_9ScaleType4KindE0ELNS_15FloatRoundStyleE2ESK_EENS1_15EpilogueDefaultEEEEEvvEEEEvNT_6ParamsE --------------------------
	.section	.nv.constant0._ZN7cutlass13device_kernelINS_4gemm6kernel13GemmUniversalIN4cute5tupleIJiiiiEEENS1_10collective13CollectiveMmaINS1_34MainloopSm90TmaGmmaWarpSpecializedILi4ENS5_IJNS4_1CILi2EEENSA_ILi1EEESC_EEENS1_32KernelTmaWarpSpecializedPingpongEEENS5_IJNSA_ILi64EEENSA_ILi256EEENSA_ILi128EEEEEENS_10tfloat32_tENS5_IJlSC_lEEESK_SL_NS4_8TiledMMAINS4_8MMA_AtomIJNS4_4SM904GMMA30MMA_64x256x8_F32TF32TF32_SS_TNILNSP_7ScaleInE1ELSR_1EEEEEENS4_6LayoutINS5_IJSC_SC_SC_EEENS5_IJNSA_ILi0EEESW_SW_EEEEENS5_IJNS4_10UnderscoreESZ_SZ_EEEEENS4_13SM90_TMA_LOADENS4_14ComposedLayoutINS4_7SwizzleILi3ELi4ELi3EEENS4_18smem_ptr_flag_bitsILi32EEENSU_INS5_IJNSA_ILi8EEENSA_ILi32EEEEEENS5_IJS19_SC_EEEEEEEvNS4_8identityENS4_23SM90_TMA_LOAD_MULTICASTES1D_vS1E_EENS_8epilogue10collective6detail29Sm90TmaWarpSpecializedAdapterINS1I_15DefaultEpilogueISK_SL_SL_NS1H_6thread17LinearCombinationISK_Li1EffLNS1M_9ScaleType4KindE0ELNS_15FloatRoundStyleE2ESK_EENS1_15EpilogueDefaultEEEEEvvEEEEvNT_6ParamsE,"a",@progbits
	.sectionflags	@""
	.align	4
.nv.constant0._ZN7cutlass13device_kernelINS_4gemm6kernel13GemmUniversalIN4cute5tupleIJiiiiEEENS1_10collective13CollectiveMmaINS1_34MainloopSm90TmaGmmaWarpSpecializedILi4ENS5_IJNS4_1CILi2EEENSA_ILi1EEESC_EEENS1_32KernelTmaWarpSpecializedPingpongEEENS5_IJNSA_ILi64EEENSA_ILi256EEENSA_ILi128EEEEEENS_10tfloat32_tENS5_IJlSC_lEEESK_SL_NS4_8TiledMMAINS4_8MMA_AtomIJNS4_4SM904GMMA30MMA_64x256x8_F32TF32TF32_SS_TNILNSP_7ScaleInE1ELSR_1EEEEEENS4_6LayoutINS5_IJSC_SC_SC_EEENS5_IJNSA_ILi0EEESW_SW_EEEEENS5_IJNS4_10UnderscoreESZ_SZ_EEEEENS4_13SM90_TMA_LOADENS4_14ComposedLayoutINS4_7SwizzleILi3ELi4ELi3EEENS4_18smem_ptr_flag_bitsILi32EEENSU_INS5_IJNSA_ILi8EEENSA_ILi32EEEEEENS5_IJS19_SC_EEEEEEEvNS4_8identityENS4_23SM90_TMA_LOAD_MULTICASTES1D_vS1E_EENS_8epilogue10collective6detail29Sm90TmaWarpSpecializedAdapterINS1I_15DefaultEpilogueISK_SL_SL_NS1H_6thread17LinearCombinationISK_Li1EffLNS1M_9ScaleType4KindE0ELNS_15FloatRoundStyleE2ESK_EENS1_15EpilogueDefaultEEEEEvvEEEEvNT_6ParamsE:
	.zero		1664


//--------------------- SYMBOLS --------------------------

	.type		.nv.reservedSmem.offset0,@object
	.size		.nv.reservedSmem.offset0,0x4
	.type		__assertfail,@function
